// auto-generated by cutlass_sweep.gemm — config: {"arch": "sm_90", "cluster_m": 2, "cluster_n": 1, "dtype": "int8", "dtype_b": "int8", "layout": "nt", "stages": 0, "tile_k": 256, "tile_m": 192, "tile_n": 176}
#include "cutlass/cutlass.h"
#include "cutlass/gemm/collective/collective_builder.hpp"
#include "cutlass/gemm/device/gemm_universal_adapter.h"
#include "cutlass/gemm/kernel/gemm_universal.hpp"
#include "cutlass/epilogue/collective/collective_builder.hpp"

using ElemA = int8_t;
using ElemB = int8_t;
using ElemCD = int8_t;
using Acc  = int32_t;
using TileShape    = cute::Shape<cute::_192, cute::_176, cute::_256>;
using ClusterShape = cute::Shape<cute::_2, cute::_1, cute::_1>;

using CollectiveEpilogue = typename cutlass::epilogue::collective::CollectiveBuilder<
    cutlass::arch::Sm90, cutlass::arch::OpClassTensorOp,
    TileShape, ClusterShape,
    cutlass::epilogue::collective::EpilogueTileAuto,
    Acc, Acc,
    ElemCD, cutlass::layout::RowMajor, 128 / cutlass::sizeof_bits<ElemCD>::value,
    ElemCD, cutlass::layout::RowMajor, 128 / cutlass::sizeof_bits<ElemCD>::value,
    cutlass::epilogue::collective::EpilogueScheduleAuto
  >::CollectiveOp;

using CollectiveMainloop = typename cutlass::gemm::collective::CollectiveBuilder<
    cutlass::arch::Sm90, cutlass::arch::OpClassTensorOp,
    ElemA, cutlass::layout::RowMajor, 128 / cutlass::sizeof_bits<ElemA>::value,
    ElemB, cutlass::layout::ColumnMajor, 128 / cutlass::sizeof_bits<ElemB>::value,
    Acc,
    TileShape, ClusterShape,
    cutlass::gemm::collective::StageCountAutoCarveout<static_cast<int>(sizeof(typename CollectiveEpilogue::SharedStorage))>,
    cutlass::gemm::collective::KernelScheduleAuto
  >::CollectiveOp;

using GemmKernel = cutlass::gemm::kernel::GemmUniversal<
    cute::Shape<int,int,int,int>,
    CollectiveMainloop,
    CollectiveEpilogue
>;
using Gemm = cutlass::gemm::device::GemmUniversalAdapter<GemmKernel>;

// Force the device kernel symbol into the cubin without needing a host main.
auto* _anchor = &cutlass::device_kernel<GemmKernel>;


// ===== COMPILED SASS (sm_90a) =====

	.target	sm_90a

	.elftype	@"ET_EXEC"


//--------------------- .note.nv.tkinfo           --------------------------
	.section	.note.nv.tkinfo,"",@"SHT_NOTE"
	.sectionflags	@"SHF_NOTE_NV_TKINFO"
	.tkinfo
        /*0018*/ 	.word	0x00000002
        /*0030*/ 	.string	""
        /*0030*/ 	.string	"ptxas"
        /*0030*/ 	.string	"Cuda compilation tools, release 13.0, V13.0.88"
        /*0030*/ 	.string	"Build cuda_13.0.r13.0/compiler.36424714_0"
        /*0030*/ 	.string	"-arch sm_90a -m 64 "



//--------------------- .note.nv.cuinfo           --------------------------
	.section	.note.nv.cuinfo,"",@"SHT_NOTE"
	.sectionflags	@"SHF_NOTE_NV_CUINFO"
        /*0018*/ 	.short	0x0002
        /*001a*/ 	.short	0x005a
        /*001c*/ 	.short	0x0082
	.zero		2


//--------------------- .nv.info                  --------------------------
	.section	.nv.info,"",@"SHT_CUDA_INFO"
	.align	4


	//----- nvinfo : EIATTR_REGCOUNT
	.align		4
        /*0000*/ 	.byte	0x04, 0x2f
        /*0002*/ 	.short	(.L_15 - .L_14)
	.align		4
.L_14:
        /*0004*/ 	.word	index@(_ZN7cutlass13device_kernelINS_4gemm6kernel13GemmUniversalIN4cute5tupleIJiiiiEEENS1_10collective13CollectiveMmaINS1_34MainloopSm90TmaGmmaWarpSpecializedILi2ENS5_IJNS4_1CILi2EEENSA_ILi1EEESC_EEENS1_35KernelTmaWarpSpecializedCooperativeEEENS5_IJNSA_ILi192EEENSA_ILi176EEENSA_ILi256EEEEEEaNS5_IJlSC_lEEEaSK_NS4_8TiledMMAINS4_8MMA_AtomIJNS4_4SM904GMMA26MMA_64x16x32_S32S8S8_SS_TNEEEENS4_6LayoutISD_NS5_IJSC_NSA_ILi0EEESS_EEEEENS5_IJNS4_10UnderscoreESV_SV_EEEEENS4_13SM90_TMA_LOADENS4_14ComposedLayoutINS4_7SwizzleILi3ELi4ELi3EEENS4_18smem_ptr_flag_bitsILi8EEENSR_INS5_IJNSA_ILi8EEENSA_ILi128EEEEEENS5_IJS15_SC_EEEEEEEvNS4_8identityENS4_23SM90_TMA_LOAD_MULTICASTES19_vS1A_EENS_8epilogue10collective6detail29Sm90TmaWarpSpecializedAdapterINS1E_15DefaultEpilogueIaSK_SK_NS1D_6thread17LinearCombinationIaLi1EiiLNS1I_9ScaleType4KindE0ELNS_15FloatRoundStyleE2EaEENS1_15EpilogueDefaultEEEEEvvEEEEvNT_6ParamsE)
        /*0008*/ 	.word	0x000000a8


	//----- nvinfo : EIATTR_FRAME_SIZE
	.align		4
.L_15:
        /*000c*/ 	.byte	0x04, 0x11
        /*000e*/ 	.short	(.L_17 - .L_16)
	.align		4
.L_16:
        /*0010*/ 	.word	index@(_ZN7cutlass13device_kernelINS_4gemm6kernel13GemmUniversalIN4cute5tupleIJiiiiEEENS1_10collective13CollectiveMmaINS1_34MainloopSm90TmaGmmaWarpSpecializedILi2ENS5_IJNS4_1CILi2EEENSA_ILi1EEESC_EEENS1_35KernelTmaWarpSpecializedCooperativeEEENS5_IJNSA_ILi192EEENSA_ILi176EEENSA_ILi256EEEEEEaNS5_IJlSC_lEEEaSK_NS4_8TiledMMAINS4_8MMA_AtomIJNS4_4SM904GMMA26MMA_64x16x32_S32S8S8_SS_TNEEEENS4_6LayoutISD_NS5_IJSC_NSA_ILi0EEESS_EEEEENS5_IJNS4_10UnderscoreESV_SV_EEEEENS4_13SM90_TMA_LOADENS4_14ComposedLayoutINS4_7SwizzleILi3ELi4ELi3EEENS4_18smem_ptr_flag_bitsILi8EEENSR_INS5_IJNSA_ILi8EEENSA_ILi128EEEEEENS5_IJS15_SC_EEEEEEEvNS4_8identityENS4_23SM90_TMA_LOAD_MULTICASTES19_vS1A_EENS_8epilogue10collective6detail29Sm90TmaWarpSpecializedAdapterINS1E_15DefaultEpilogueIaSK_SK_NS1D_6thread17LinearCombinationIaLi1EiiLNS1I_9ScaleType4KindE0ELNS_15FloatRoundStyleE2EaEENS1_15EpilogueDefaultEEEEEvvEEEEvNT_6ParamsE)
        /*0014*/ 	.word	0x00000008


	//----- nvinfo : EIATTR_MIN_STACK_SIZE
	.align		4
.L_17:
        /*0018*/ 	.byte	0x04, 0x12
        /*001a*/ 	.short	(.L_19 - .L_18)
	.align		4
.L_18:
        /*001c*/ 	.word	index@(_ZN7cutlass13device_kernelINS_4gemm6kernel13GemmUniversalIN4cute5tupleIJiiiiEEENS1_10collective13CollectiveMmaINS1_34MainloopSm90TmaGmmaWarpSpecializedILi2ENS5_IJNS4_1CILi2EEENSA_ILi1EEESC_EEENS1_35KernelTmaWarpSpecializedCooperativeEEENS5_IJNSA_ILi192EEENSA_ILi176EEENSA_ILi256EEEEEEaNS5_IJlSC_lEEEaSK_NS4_8TiledMMAINS4_8MMA_AtomIJNS4_4SM904GMMA26MMA_64x16x32_S32S8S8_SS_TNEEEENS4_6LayoutISD_NS5_IJSC_NSA_ILi0EEESS_EEEEENS5_IJNS4_10UnderscoreESV_SV_EEEEENS4_13SM90_TMA_LOADENS4_14ComposedLayoutINS4_7SwizzleILi3ELi4ELi3EEENS4_18smem_ptr_flag_bitsILi8EEENSR_INS5_IJNSA_ILi8EEENSA_ILi128EEEEEENS5_IJS15_SC_EEEEEEEvNS4_8identityENS4_23SM90_TMA_LOAD_MULTICASTES19_vS1A_EENS_8epilogue10collective6detail29Sm90TmaWarpSpecializedAdapterINS1E_15DefaultEpilogueIaSK_SK_NS1D_6thread17LinearCombinationIaLi1EiiLNS1I_9ScaleType4KindE0ELNS_15FloatRoundStyleE2EaEENS1_15EpilogueDefaultEEEEEvvEEEEvNT_6ParamsE)
        /*0020*/ 	.word	0x00000008
.L_19:


//--------------------- .nv.compat                --------------------------
	.section	.nv.compat,"",@"SHT_CUDA_COMPAT_INFO"
	.align	4
        /*0000*/ 	.byte	0x02, 0x09, 0x01, 0x00, 0x02, 0x02, 0x04, 0x00, 0x02, 0x05, 0x05, 0x00, 0x03, 0x07, 0x01, 0x01
        /*0010*/ 	.byte	0x02, 0x03, 0x01, 0x00, 0x02, 0x06, 0x01, 0x00, 0x04, 0x0b, 0x08, 0x00, 0x00, 0x00, 0x00, 0x00
        /*0020*/ 	.byte	0x00, 0x00, 0x00, 0x00


//--------------------- .nv.info._ZN7cutlass13device_kernelINS_4gemm6kernel13GemmUniversalIN4cute5tupleIJiiiiEEENS1_10collective13CollectiveMmaINS1_34MainloopSm90TmaGmmaWarpSpecializedILi2ENS5_IJNS4_1CILi2EEENSA_ILi1EEESC_EEENS1_35KernelTmaWarpSpecializedCooperativeEEENS5_IJNSA_ILi192EEENSA_ILi176EEENSA_ILi256EEEEEEaNS5_IJlSC_lEEEaSK_NS4_8TiledMMAINS4_8MMA_AtomIJNS4_4SM904GMMA26MMA_64x16x32_S32S8S8_SS_TNEEEENS4_6LayoutISD_NS5_IJSC_NSA_ILi0EEESS_EEEEENS5_IJNS4_10UnderscoreESV_SV_EEEEENS4_13SM90_TMA_LOADENS4_14ComposedLayoutINS4_7SwizzleILi3ELi4ELi3EEENS4_18smem_ptr_flag_bitsILi8EEENSR_INS5_IJNSA_ILi8EEENSA_ILi128EEEEEENS5_IJS15_SC_EEEEEEEvNS4_8identityENS4_23SM90_TMA_LOAD_MULTICASTES19_vS1A_EENS_8epilogue10collective6detail29Sm90TmaWarpSpecializedAdapterINS1E_15DefaultEpilogueIaSK_SK_NS1D_6thread17LinearCombinationIaLi1EiiLNS1I_9ScaleType4KindE0ELNS_15FloatRoundStyleE2EaEENS1_15EpilogueDefaultEEEEEvvEEEEvNT_6ParamsE --------------------------
	.section	.nv.info._ZN7cutlass13device_kernelINS_4gemm6kernel13GemmUniversalIN4cute5tupleIJiiiiEEENS1_10collective13CollectiveMmaINS1_34MainloopSm90TmaGmmaWarpSpecializedILi2ENS5_IJNS4_1CILi2EEENSA_ILi1EEESC_EEENS1_35KernelTmaWarpSpecializedCooperativeEEENS5_IJNSA_ILi192EEENSA_ILi176EEENSA_ILi256EEEEEEaNS5_IJlSC_lEEEaSK_NS4_8TiledMMAINS4_8MMA_AtomIJNS4_4SM904GMMA26MMA_64x16x32_S32S8S8_SS_TNEEEENS4_6LayoutISD_NS5_IJSC_NSA_ILi0EEESS_EEEEENS5_IJNS4_10UnderscoreESV_SV_EEEEENS4_13SM90_TMA_LOADENS4_14ComposedLayoutINS4_7SwizzleILi3ELi4ELi3EEENS4_18smem_ptr_flag_bitsILi8EEENSR_INS5_IJNSA_ILi8EEENSA_ILi128EEEEEENS5_IJS15_SC_EEEEEEEvNS4_8identityENS4_23SM90_TMA_LOAD_MULTICASTES19_vS1A_EENS_8epilogue10collective6detail29Sm90TmaWarpSpecializedAdapterINS1E_15DefaultEpilogueIaSK_SK_NS1D_6thread17LinearCombinationIaLi1EiiLNS1I_9ScaleType4KindE0ELNS_15FloatRoundStyleE2EaEENS1_15EpilogueDefaultEEEEEvvEEEEvNT_6ParamsE,"",@"SHT_CUDA_INFO"
	.sectionflags	@""
	.align	4


	//----- nvinfo : EIATTR_CUDA_API_VERSION
	.align		4
        /*0000*/ 	.byte	0x04, 0x37
        /*0002*/ 	.short	(.L_21 - .L_20)
.L_20:
        /*0004*/ 	.word	0x00000082


	//----- nvinfo : EIATTR_KPARAM_INFO
	.align		4
.L_21:
        /*0008*/ 	.byte	0x04, 0x17
        /*000a*/ 	.short	(.L_23 - .L_22)
.L_22:
        /*000c*/ 	.word	0x00000000
        /*0010*/ 	.short	0x0000
        /*0012*/ 	.short	0x0070
        /*0014*/ 	.byte	0x00, 0xf0, 0x01, 0x10


	//----- nvinfo : EIATTR_SPARSE_MMA_MASK
	.align		4
.L_23:
        /*0018*/ 	.byte	0x03, 0x50
        /*001a*/ 	.short	0x0000


	//----- nvinfo : EIATTR_MAXREG_COUNT
	.align		4
        /*001c*/ 	.byte	0x03, 0x1b
        /*001e*/ 	.short	0x00a8


	//----- nvinfo : EIATTR_NUM_BARRIERS
	.align		4
        /*0020*/ 	.byte	0x02, 0x4c
        /*0022*/ 	.byte	0x01
	.zero		1


	//----- nvinfo : EIATTR_EXTERNS
	.align		4
        /*0024*/ 	.byte	0x04, 0x0f
        /*0026*/ 	.short	(.L_25 - .L_24)


	//   ....[0]....
	.align		4
.L_24:
        /*0028*/ 	.word	index@(__assertfail)


	//----- nvinfo : EIATTR_ANNOTATIONS
	.align		4
.L_25:
        /*002c*/ 	.byte	0x04, 0x55
        /*002e*/ 	.short	(.L_27 - .L_26)


	//   ....[0]....
.L_26:
        /*0030*/ 	.word	0x00000001
        /*0034*/ 	.byte	0x80, 0x09, 0x00, 0x00, 0x01, 0x00, 0x00, 0x00, 0x90, 0x0e, 0x00, 0x00, 0x01, 0x00, 0x00, 0x00
        /*0044*/ 	.byte	0x60, 0xa0, 0x00, 0x00, 0x01, 0x00, 0x00, 0x00, 0x20, 0x2c, 0x01, 0x00, 0x01, 0x00, 0x00, 0x00
        /*0054*/ 	.byte	0x10, 0x32, 0x01, 0x00


	//----- nvinfo : EIATTR_MERCURY_ISA_VERSION
	.align		4
.L_27:
        /*0058*/ 	.byte	0x03, 0x5f
        /*005a*/ 	.short	0x0101


	//----- nvinfo : EIATTR_INT_WARP_WIDE_INSTR_OFFSETS
	.align		4
        /*005c*/ 	.byte	0x04, 0x31
        /*005e*/ 	.short	(.L_29 - .L_28)


	//   ....[0]....
.L_28:
        /*0060*/ 	.word	0x00000440


	//   ....[1]....
        /*0064*/ 	.word	0x00000460


	//   ....[2]....
        /*0068*/ 	.word	0x00000620


	//   ....[3]....
        /*006c*/ 	.word	0x00009fa0


	//----- nvinfo : EIATTR_COOP_GROUP_MASK_REGIDS
	.align		4
.L_29:
        /*0070*/ 	.byte	0x04, 0x29
        /*0072*/ 	.short	(.L_31 - .L_30)


	//   ....[0]....
.L_30:
        /*0074*/ 	.word	0xffffffff


	//   ....[1]....
        /*0078*/ 	.word	0xffffffff


	//   ....[2]....
        /*007c*/ 	.word	0xffffffff


	//   ....[3]....
        /*0080*/ 	.word	0xffffffff


	//   ....[4]....
        /*0084*/ 	.word	0xffffffff


	//   ....[5]....
        /*0088*/ 	.word	0xffffffff


	//----- nvinfo : EIATTR_COOP_GROUP_INSTR_OFFSETS
	.align		4
.L_31:
        /*008c*/ 	.byte	0x04, 0x28
        /*008e*/ 	.short	(.L_33 - .L_32)


	//   ....[0]....
.L_32:
        /*0090*/ 	.word	0x00000070


	//   ....[1]....
        /*0094*/ 	.word	0x00000080


	//   ....[2]....
        /*0098*/ 	.word	0x00000140


	//   ....[3]....
        /*009c*/ 	.word	0x000002a0


	//   ....[4]....
        /*00a0*/ 	.word	0x000007c0


	//   ....[5]....
        /*00a4*/ 	.word	0x00001260


	//----- nvinfo : EIATTR_REG_RECONFIG
	.align		4
.L_33:
        /*00a8*/ 	.byte	0x01, 0x54
	.zero		2


	//----- nvinfo : EIATTR_SYSCALL_OFFSETS
	.align		4
        /*00ac*/ 	.byte	0x04, 0x46
        /*00ae*/ 	.short	(.L_35 - .L_34)


	//   ....[0]....
.L_34:
        /*00b0*/ 	.word	0x00001420


	//----- nvinfo : EIATTR_MBARRIER_INSTR_OFFSETS
	.align		4
.L_35:
        /*00b4*/ 	.byte	0x04, 0x39
        /*00b6*/ 	.short	(.L_37 - .L_36)


	//   ....[0]....
.L_36:
        /*00b8*/ 	.word	0x00000240
        /*00bc*/ 	.word	0x000000ff
        /*00c0*/ 	.word	0x00000000
        /*00c4*/ 	.short	0x0100
        /*00c6*/ 	.byte	0x08
	.zero		1


	//   ....[1]....
        /*00c8*/ 	.word	0x00000250
        /*00cc*/ 	.word	0x000000ff
        /*00d0*/ 	.word	0x00000010
        /*00d4*/ 	.short	0x0100
        /*00d6*/ 	.byte	0x08
	.zero		1


	//   ....[2]....
        /*00d8*/ 	.word	0x00000260
        /*00dc*/ 	.word	0x000000ff
        /*00e0*/ 	.word	0x00000008
        /*00e4*/ 	.short	0x0100
        /*00e6*/ 	.byte	0x08
	.zero		1


	//   ....[3]....
        /*00e8*/ 	.word	0x00000270
        /*00ec*/ 	.word	0x000000ff
        /*00f0*/ 	.word	0x00000018
        /*00f4*/ 	.short	0x0100
        /*00f6*/ 	.byte	0x08
	.zero		1


	//   ....[4]....
        /*00f8*/ 	.word	0x000006b0
        /*00fc*/ 	.word	0x000000ff
        /*0100*/ 	.word	0x00000030
        /*0104*/ 	.short	0x0100
        /*0106*/ 	.byte	0x06
	.zero		1


	//   ....[5]....
        /*0108*/ 	.word	0x00000750
        /*010c*/ 	.word	0x000000ff
        /*0110*/ 	.word	0x00000038
        /*0114*/ 	.short	0x0100
        /*0116*/ 	.byte	0x06
	.zero		1


	//   ....[6]....
        /*0118*/ 	.word	0x000014f0
        /*011c*/ 	.word	0x00000003
        /*0120*/ 	.word	0x00000000
        /*0124*/ 	.short	0x010a
        /*0126*/ 	.byte	0x3f
	.zero		1


	//   ....[7]....
        /*0128*/ 	.word	0x00001530
        /*012c*/ 	.word	0x00000003
        /*0130*/ 	.word	0x00000000
        /*0134*/ 	.short	0x010a
        /*0136*/ 	.byte	0x3f
	.zero		1


	//   ....[8]....
        /*0138*/ 	.word	0x000059b0
        /*013c*/ 	.word	0x00000005
        /*0140*/ 	.word	0x00000000
        /*0144*/ 	.short	0x010a
        /*0146*/ 	.byte	0x3f
	.zero		1


	//   ....[9]....
        /*0148*/ 	.word	0x000059f0
        /*014c*/ 	.word	0x00000005
        /*0150*/ 	.word	0x00000000
        /*0154*/ 	.short	0x010a
        /*0156*/ 	.byte	0x3f
	.zero		1


	//   ....[10]....
        /*0158*/ 	.word	0x00009e40
        /*015c*/ 	.word	0x00000005
        /*0160*/ 	.word	0x00000000
        /*0164*/ 	.short	0x0101
        /*0166*/ 	.byte	0x3f
	.zero		1


	//   ....[11]....
        /*0168*/ 	.word	0x0000a020
        /*016c*/ 	.word	0x00000003
        /*0170*/ 	.word	0x00000000
        /*0174*/ 	.short	0x0101
        /*0176*/ 	.byte	0x3f
	.zero		1


	//   ....[12]....
        /*0178*/ 	.word	0x00013b80
        /*017c*/ 	.word	0x0000000f
        /*0180*/ 	.word	0x00000010
        /*0184*/ 	.short	0x010a
        /*0186*/ 	.byte	0x3f
	.zero		1


	//   ....[13]....
        /*0188*/ 	.word	0x00014010
        /*018c*/ 	.word	0x00000003
        /*0190*/ 	.word	0x00000038
        /*0194*/ 	.short	0x0101
        /*0196*/ 	.byte	0x3f
	.zero		1


	//   ....[14]....
        /*0198*/ 	.word	0x00014750
        /*019c*/ 	.word	0x00000005
        /*01a0*/ 	.word	0x00000000
        /*01a4*/ 	.short	0x010a
        /*01a6*/ 	.byte	0x3f
	.zero		1


	//   ....[15]....
        /*01a8*/ 	.word	0x000147d0
        /*01ac*/ 	.word	0x00000003
        /*01b0*/ 	.word	0x00000000
        /*01b4*/ 	.short	0x010a
        /*01b6*/ 	.byte	0x3f
	.zero		1


	//   ....[16]....
        /*01b8*/ 	.word	0x00014830
        /*01bc*/ 	.word	0x00000003
        /*01c0*/ 	.word	0x00000000
        /*01c4*/ 	.short	0x010a
        /*01c6*/ 	.byte	0x3f
	.zero		1


	//   ....[17]....
        /*01c8*/ 	.word	0x00014880
        /*01cc*/ 	.word	0x00000005
        /*01d0*/ 	.word	0x00000000
        /*01d4*/ 	.short	0x010a
        /*01d6*/ 	.byte	0x3f
	.zero		1


	//   ....[18]....
        /*01d8*/ 	.word	0x00014950
        /*01dc*/ 	.word	0x0000000f
        /*01e0*/ 	.word	0x00000010
        /*01e4*/ 	.short	0x010a
        /*01e6*/ 	.byte	0x3f
	.zero		1


	//   ....[19]....
        /*01e8*/ 	.word	0x00014a20
        /*01ec*/ 	.word	0x00000005
        /*01f0*/ 	.word	0x00000000
        /*01f4*/ 	.short	0x010a
        /*01f6*/ 	.byte	0x3f
	.zero		1


	//----- nvinfo : EIATTR_NUM_MBARRIERS
	.align		4
.L_37:
        /*01f8*/ 	.byte	0x03, 0x38
        /*01fa*/ 	.short	0x0006


	//----- nvinfo : EIATTR_EXIT_INSTR_OFFSETS
	.align		4
        /*01fc*/ 	.byte	0x04, 0x1c
        /*01fe*/ 	.short	(.L_39 - .L_38)


	//   ....[0]....
.L_38:
        /*0200*/ 	.word	0x00000920


	//   ....[1]....
        /*0204*/ 	.word	0x00001180


	//   ....[2]....
        /*0208*/ 	.word	0x00013250


	//   ....[3]....
        /*020c*/ 	.word	0x000137f0


	//   ....[4]....
        /*0210*/ 	.word	0x00014820


	//----- nvinfo : EIATTR_MAX_THREADS
	.align		4
.L_39:
        /*0214*/ 	.byte	0x04, 0x05
        /*0216*/ 	.short	(.L_41 - .L_40)
.L_40:
        /*0218*/ 	.word	0x00000180
        /*021c*/ 	.word	0x00000001
        /*0220*/ 	.word	0x00000001


	//----- nvinfo : EIATTR_CRS_STACK_SIZE
	.align		4
.L_41:
        /*0224*/ 	.byte	0x04, 0x1e
        /*0226*/ 	.short	(.L_43 - .L_42)
.L_42:
        /*0228*/ 	.word	0x00000000


	//----- nvinfo : EIATTR_CBANK_PARAM_SIZE
	.align		4
.L_43:
        /*022c*/ 	.byte	0x03, 0x19
        /*022e*/ 	.short	0x0470


	//----- nvinfo : EIATTR_PARAM_CBANK
	.align		4
        /*0230*/ 	.byte	0x04, 0x0a
        /*0232*/ 	.short	(.L_45 - .L_44)
	.align		4
.L_44:
        /*0234*/ 	.word	index@(.nv.constant0._ZN7cutlass13device_kernelINS_4gemm6kernel13GemmUniversalIN4cute5tupleIJiiiiEEENS1_10collective13CollectiveMmaINS1_34MainloopSm90TmaGmmaWarpSpecializedILi2ENS5_IJNS4_1CILi2EEENSA_ILi1EEESC_EEENS1_35KernelTmaWarpSpecializedCooperativeEEENS5_IJNSA_ILi192EEENSA_ILi176EEENSA_ILi256EEEEEEaNS5_IJlSC_lEEEaSK_NS4_8TiledMMAINS4_8MMA_AtomIJNS4_4SM904GMMA26MMA_64x16x32_S32S8S8_SS_TNEEEENS4_6LayoutISD_NS5_IJSC_NSA_ILi0EEESS_EEEEENS5_IJNS4_10UnderscoreESV_SV_EEEEENS4_13SM90_TMA_LOADENS4_14ComposedLayoutINS4_7SwizzleILi3ELi4ELi3EEENS4_18smem_ptr_flag_bitsILi8EEENSR_INS5_IJNSA_ILi8EEENSA_ILi128EEEEEENS5_IJS15_SC_EEEEEEEvNS4_8identityENS4_23SM90_TMA_LOAD_MULTICASTES19_vS1A_EENS_8epilogue10collective6detail29Sm90TmaWarpSpecializedAdapterINS1E_15DefaultEpilogueIaSK_SK_NS1D_6thread17LinearCombinationIaLi1EiiLNS1I_9ScaleType4KindE0ELNS_15FloatRoundStyleE2EaEENS1_15EpilogueDefaultEEEEEvvEEEEvNT_6ParamsE)
        /*0238*/ 	.short	0x0210
        /*023a*/ 	.short	0x0470


	//----- nvinfo : EIATTR_SW_WAR
	.align		4
.L_45:
        /*023c*/ 	.byte	0x04, 0x36
        /*023e*/ 	.short	(.L_47 - .L_46)
.L_46:
        /*0240*/ 	.word	0x00000008
.L_47:


//--------------------- .nv.callgraph             --------------------------
	.section	.nv.callgraph,"",@"SHT_CUDA_CALLGRAPH"
	.align	4
	.sectionentsize	8
	.align		4
        /*0000*/ 	.word	0x00000000
	.align		4
        /*0004*/ 	.word	0xffffffff
	.align		4
        /*0008*/ 	.word	index@(_ZN7cutlass13device_kernelINS_4gemm6kernel13GemmUniversalIN4cute5tupleIJiiiiEEENS1_10collective13CollectiveMmaINS1_34MainloopSm90TmaGmmaWarpSpecializedILi2ENS5_IJNS4_1CILi2EEENSA_ILi1EEESC_EEENS1_35KernelTmaWarpSpecializedCooperativeEEENS5_IJNSA_ILi192EEENSA_ILi176EEENSA_ILi256EEEEEEaNS5_IJlSC_lEEEaSK_NS4_8TiledMMAINS4_8MMA_AtomIJNS4_4SM904GMMA26MMA_64x16x32_S32S8S8_SS_TNEEEENS4_6LayoutISD_NS5_IJSC_NSA_ILi0EEESS_EEEEENS5_IJNS4_10UnderscoreESV_SV_EEEEENS4_13SM90_TMA_LOADENS4_14ComposedLayoutINS4_7SwizzleILi3ELi4ELi3EEENS4_18smem_ptr_flag_bitsILi8EEENSR_INS5_IJNSA_ILi8EEENSA_ILi128EEEEEENS5_IJS15_SC_EEEEEEEvNS4_8identityENS4_23SM90_TMA_LOAD_MULTICASTES19_vS1A_EENS_8epilogue10collective6detail29Sm90TmaWarpSpecializedAdapterINS1E_15DefaultEpilogueIaSK_SK_NS1D_6thread17LinearCombinationIaLi1EiiLNS1I_9ScaleType4KindE0ELNS_15FloatRoundStyleE2EaEENS1_15EpilogueDefaultEEEEEvvEEEEvNT_6ParamsE)
	.align		4
        /*000c*/ 	.word	index@(__assertfail)
	.align		4
        /*0010*/ 	.word	0x00000000
	.align		4
        /*0014*/ 	.word	0xfffffffe
	.align		4
        /*0018*/ 	.word	0x00000000
	.align		4
        /*001c*/ 	.word	0xfffffffd
	.align		4
        /*0020*/ 	.word	0x00000000
	.align		4
        /*0024*/ 	.word	0xfffffffc


//--------------------- .nv.constant4             --------------------------
	.section	.nv.constant4,"a",@progbits
	.align	8
	.align		8
.nv.constant4:
        /*0000*/ 	.dword	__assertfail
	.align		8
        /*0008*/ 	.dword	__unnamed_1
	.align		8
        /*0010*/ 	.dword	_ZN39_INTERNAL_fdebdd06_4_k_cu_45125104_33784cuda3std3__45__cpo5beginE
	.align		8
        /*0018*/ 	.dword	_ZN39_INTERNAL_fdebdd06_4_k_cu_45125104_33784cuda3std3__45__cpo3endE
	.align		8
        /*0020*/ 	.dword	_ZN39_INTERNAL_fdebdd06_4_k_cu_45125104_33784cuda3std3__45__cpo6cbeginE
	.align		8
        /*0028*/ 	.dword	_ZN39_INTERNAL_fdebdd06_4_k_cu_45125104_33784cuda3std3__45__cpo4cendE
	.align		8
        /*0030*/ 	.dword	_ZN39_INTERNAL_fdebdd06_4_k_cu_45125104_33784cuda3std3__441_GLOBAL__N__fdebdd06_4_k_cu_45125104_33786ignoreE
	.align		8
        /*0038*/ 	.dword	_ZN39_INTERNAL_fdebdd06_4_k_cu_45125104_33784cuda3std3__419piecewise_constructE
	.align		8
        /*0040*/ 	.dword	_ZN39_INTERNAL_fdebdd06_4_k_cu_45125104_33784cuda3std3__48in_placeE
	.align		8
        /*0048*/ 	.dword	_ZN39_INTERNAL_fdebdd06_4_k_cu_45125104_33784cuda3std6ranges3__45__cpo4swapE
	.align		8
        /*0050*/ 	.dword	_ZN39_INTERNAL_fdebdd06_4_k_cu_45125104_33784cuda3std6ranges3__45__cpo9iter_moveE
	.align		8
        /*0058*/ 	.dword	_ZN39_INTERNAL_fdebdd06_4_k_cu_45125104_33784cute7productE
	.align		8
        /*0060*/ 	.dword	_ZN39_INTERNAL_fdebdd06_4_k_cu_45125104_33784cute1_E
	.align		8
        /*0068*/ 	.dword	$str$22
	.align		8
        /*0070*/ 	.dword	$str$23


//--------------------- .text._ZN7cutlass13device_kernelINS_4gemm6kernel13GemmUniversalIN4cute5tupleIJiiiiEEENS1_10collective13CollectiveMmaINS1_34MainloopSm90TmaGmmaWarpSpecializedILi2ENS5_IJNS4_1CILi2EEENSA_ILi1EEESC_EEENS1_35KernelTmaWarpSpecializedCooperativeEEENS5_IJNSA_ILi192EEENSA_ILi176EEENSA_ILi256EEEEEEaNS5_IJlSC_lEEEaSK_NS4_8TiledMMAINS4_8MMA_AtomIJNS4_4SM904GMMA26MMA_64x16x32_S32S8S8_SS_TNEEEENS4_6LayoutISD_NS5_IJSC_NSA_ILi0EEESS_EEEEENS5_IJNS4_10UnderscoreESV_SV_EEEEENS4_13SM90_TMA_LOADENS4_14ComposedLayoutINS4_7SwizzleILi3ELi4ELi3EEENS4_18smem_ptr_flag_bitsILi8EEENSR_INS5_IJNSA_ILi8EEENSA_ILi128EEEEEENS5_IJS15_SC_EEEEEEEvNS4_8identityENS4_23SM90_TMA_LOAD_MULTICASTES19_vS1A_EENS_8epilogue10collective6detail29Sm90TmaWarpSpecializedAdapterINS1E_15DefaultEpilogueIaSK_SK_NS1D_6thread17LinearCombinationIaLi1EiiLNS1I_9ScaleType4KindE0ELNS_15FloatRoundStyleE2EaEENS1_15EpilogueDefaultEEEEEvvEEEEvNT_6ParamsE --------------------------
	.section	.text._ZN7cutlass13device_kernelINS_4gemm6kernel13GemmUniversalIN4cute5tupleIJiiiiEEENS1_10collective13CollectiveMmaINS1_34MainloopSm90TmaGmmaWarpSpecializedILi2ENS5_IJNS4_1CILi2EEENSA_ILi1EEESC_EEENS1_35KernelTmaWarpSpecializedCooperativeEEENS5_IJNSA_ILi192EEENSA_ILi176EEENSA_ILi256EEEEEEaNS5_IJlSC_lEEEaSK_NS4_8TiledMMAINS4_8MMA_AtomIJNS4_4SM904GMMA26MMA_64x16x32_S32S8S8_SS_TNEEEENS4_6LayoutISD_NS5_IJSC_NSA_ILi0EEESS_EEEEENS5_IJNS4_10UnderscoreESV_SV_EEEEENS4_13SM90_TMA_LOADENS4_14ComposedLayoutINS4_7SwizzleILi3ELi4ELi3EEENS4_18smem_ptr_flag_bitsILi8EEENSR_INS5_IJNSA_ILi8EEENSA_ILi128EEEEEENS5_IJS15_SC_EEEEEEEvNS4_8identityENS4_23SM90_TMA_LOAD_MULTICASTES19_vS1A_EENS_8epilogue10collective6detail29Sm90TmaWarpSpecializedAdapterINS1E_15DefaultEpilogueIaSK_SK_NS1D_6thread17LinearCombinationIaLi1EiiLNS1I_9ScaleType4KindE0ELNS_15FloatRoundStyleE2EaEENS1_15EpilogueDefaultEEEEEvvEEEEvNT_6ParamsE,"ax",@progbits
	.align	128
.text._ZN7cutlass13device_kernelINS_4gemm6kernel13GemmUniversalIN4cute5tupleIJiiiiEEENS1_10collective13CollectiveMmaINS1_34MainloopSm90TmaGmmaWarpSpecializedILi2ENS5_IJNS4_1CILi2EEENSA_ILi1EEESC_EEENS1_35KernelTmaWarpSpecializedCooperativeEEENS5_IJNSA_ILi192EEENSA_ILi176EEENSA_ILi256EEEEEEaNS5_IJlSC_lEEEaSK_NS4_8TiledMMAINS4_8MMA_AtomIJNS4_4SM904GMMA26MMA_64x16x32_S32S8S8_SS_TNEEEENS4_6LayoutISD_NS5_IJSC_NSA_ILi0EEESS_EEEEENS5_IJNS4_10UnderscoreESV_SV_EEEEENS4_13SM90_TMA_LOADENS4_14ComposedLayoutINS4_7SwizzleILi3ELi4ELi3EEENS4_18smem_ptr_flag_bitsILi8EEENSR_INS5_IJNSA_ILi8EEENSA_ILi128EEEEEENS5_IJS15_SC_EEEEEEEvNS4_8identityENS4_23SM90_TMA_LOAD_MULTICASTES19_vS1A_EENS_8epilogue10collective6detail29Sm90TmaWarpSpecializedAdapterINS1E_15DefaultEpilogueIaSK_SK_NS1D_6thread17LinearCombinationIaLi1EiiLNS1I_9ScaleType4KindE0ELNS_15FloatRoundStyleE2EaEENS1_15EpilogueDefaultEEEEEvvEEEEvNT_6ParamsE:
        .type           _ZN7cutlass13device_kernelINS_4gemm6kernel13GemmUniversalIN4cute5tupleIJiiiiEEENS1_10collective13CollectiveMmaINS1_34MainloopSm90TmaGmmaWarpSpecializedILi2ENS5_IJNS4_1CILi2EEENSA_ILi1EEESC_EEENS1_35KernelTmaWarpSpecializedCooperativeEEENS5_IJNSA_ILi192EEENSA_ILi176EEENSA_ILi256EEEEEEaNS5_IJlSC_lEEEaSK_NS4_8TiledMMAINS4_8MMA_AtomIJNS4_4SM904GMMA26MMA_64x16x32_S32S8S8_SS_TNEEEENS4_6LayoutISD_NS5_IJSC_NSA_ILi0EEESS_EEEEENS5_IJNS4_10UnderscoreESV_SV_EEEEENS4_13SM90_TMA_LOADENS4_14ComposedLayoutINS4_7SwizzleILi3ELi4ELi3EEENS4_18smem_ptr_flag_bitsILi8EEENSR_INS5_IJNSA_ILi8EEENSA_ILi128EEEEEENS5_IJS15_SC_EEEEEEEvNS4_8identityENS4_23SM90_TMA_LOAD_MULTICASTES19_vS1A_EENS_8epilogue10collective6detail29Sm90TmaWarpSpecializedAdapterINS1E_15DefaultEpilogueIaSK_SK_NS1D_6thread17LinearCombinationIaLi1EiiLNS1I_9ScaleType4KindE0ELNS_15FloatRoundStyleE2EaEENS1_15EpilogueDefaultEEEEEvvEEEEvNT_6ParamsE,@function
        .size           _ZN7cutlass13device_kernelINS_4gemm6kernel13GemmUniversalIN4cute5tupleIJiiiiEEENS1_10collective13CollectiveMmaINS1_34MainloopSm90TmaGmmaWarpSpecializedILi2ENS5_IJNS4_1CILi2EEENSA_ILi1EEESC_EEENS1_35KernelTmaWarpSpecializedCooperativeEEENS5_IJNSA_ILi192EEENSA_ILi176EEENSA_ILi256EEEEEEaNS5_IJlSC_lEEEaSK_NS4_8TiledMMAINS4_8MMA_AtomIJNS4_4SM904GMMA26MMA_64x16x32_S32S8S8_SS_TNEEEENS4_6LayoutISD_NS5_IJSC_NSA_ILi0EEESS_EEEEENS5_IJNS4_10UnderscoreESV_SV_EEEEENS4_13SM90_TMA_LOADENS4_14ComposedLayoutINS4_7SwizzleILi3ELi4ELi3EEENS4_18smem_ptr_flag_bitsILi8EEENSR_INS5_IJNSA_ILi8EEENSA_ILi128EEEEEENS5_IJS15_SC_EEEEEEEvNS4_8identityENS4_23SM90_TMA_LOAD_MULTICASTES19_vS1A_EENS_8epilogue10collective6detail29Sm90TmaWarpSpecializedAdapterINS1E_15DefaultEpilogueIaSK_SK_NS1D_6thread17LinearCombinationIaLi1EiiLNS1I_9ScaleType4KindE0ELNS_15FloatRoundStyleE2EaEENS1_15EpilogueDefaultEEEEEvvEEEEvNT_6ParamsE,(.L_x_421 - _ZN7cutlass13device_kernelINS_4gemm6kernel13GemmUniversalIN4cute5tupleIJiiiiEEENS1_10collective13CollectiveMmaINS1_34MainloopSm90TmaGmmaWarpSpecializedILi2ENS5_IJNS4_1CILi2EEENSA_ILi1EEESC_EEENS1_35KernelTmaWarpSpecializedCooperativeEEENS5_IJNSA_ILi192EEENSA_ILi176EEENSA_ILi256EEEEEEaNS5_IJlSC_lEEEaSK_NS4_8TiledMMAINS4_8MMA_AtomIJNS4_4SM904GMMA26MMA_64x16x32_S32S8S8_SS_TNEEEENS4_6LayoutISD_NS5_IJSC_NSA_ILi0EEESS_EEEEENS5_IJNS4_10UnderscoreESV_SV_EEEEENS4_13SM90_TMA_LOADENS4_14ComposedLayoutINS4_7SwizzleILi3ELi4ELi3EEENS4_18smem_ptr_flag_bitsILi8EEENSR_INS5_IJNSA_ILi8EEENSA_ILi128EEEEEENS5_IJS15_SC_EEEEEEEvNS4_8identityENS4_23SM90_TMA_LOAD_MULTICASTES19_vS1A_EENS_8epilogue10collective6detail29Sm90TmaWarpSpecializedAdapterINS1E_15DefaultEpilogueIaSK_SK_NS1D_6thread17LinearCombinationIaLi1EiiLNS1I_9ScaleType4KindE0ELNS_15FloatRoundStyleE2EaEENS1_15EpilogueDefaultEEEEEvvEEEEvNT_6ParamsE)
        .other          _ZN7cutlass13device_kernelINS_4gemm6kernel13GemmUniversalIN4cute5tupleIJiiiiEEENS1_10collective13CollectiveMmaINS1_34MainloopSm90TmaGmmaWarpSpecializedILi2ENS5_IJNS4_1CILi2EEENSA_ILi1EEESC_EEENS1_35KernelTmaWarpSpecializedCooperativeEEENS5_IJNSA_ILi192EEENSA_ILi176EEENSA_ILi256EEEEEEaNS5_IJlSC_lEEEaSK_NS4_8TiledMMAINS4_8MMA_AtomIJNS4_4SM904GMMA26MMA_64x16x32_S32S8S8_SS_TNEEEENS4_6LayoutISD_NS5_IJSC_NSA_ILi0EEESS_EEEEENS5_IJNS4_10UnderscoreESV_SV_EEEEENS4_13SM90_TMA_LOADENS4_14ComposedLayoutINS4_7SwizzleILi3ELi4ELi3EEENS4_18smem_ptr_flag_bitsILi8EEENSR_INS5_IJNSA_ILi8EEENSA_ILi128EEEEEENS5_IJS15_SC_EEEEEEEvNS4_8identityENS4_23SM90_TMA_LOAD_MULTICASTES19_vS1A_EENS_8epilogue10collective6detail29Sm90TmaWarpSpecializedAdapterINS1E_15DefaultEpilogueIaSK_SK_NS1D_6thread17LinearCombinationIaLi1EiiLNS1I_9ScaleType4KindE0ELNS_15FloatRoundStyleE2EaEENS1_15EpilogueDefaultEEEEEvvEEEEvNT_6ParamsE,@"STO_CUDA_ENTRY STV_DEFAULT"
_ZN7cutlass13device_kernelINS_4gemm6kernel13GemmUniversalIN4cute5tupleIJiiiiEEENS1_10collective13CollectiveMmaINS1_34MainloopSm90TmaGmmaWarpSpecializedILi2ENS5_IJNS4_1CILi2EEENSA_ILi1EEESC_EEENS1_35KernelTmaWarpSpecializedCooperativeEEENS5_IJNSA_ILi192EEENSA_ILi176EEENSA_ILi256EEEEEEaNS5_IJlSC_lEEEaSK_NS4_8TiledMMAINS4_8MMA_AtomIJNS4_4SM904GMMA26MMA_64x16x32_S32S8S8_SS_TNEEEENS4_6LayoutISD_NS5_IJSC_NSA_ILi0EEESS_EEEEENS5_IJNS4_10UnderscoreESV_SV_EEEEENS4_13SM90_TMA_LOADENS4_14ComposedLayoutINS4_7SwizzleILi3ELi4ELi3EEENS4_18smem_ptr_flag_bitsILi8EEENSR_INS5_IJNSA_ILi8EEENSA_ILi128EEEEEENS5_IJS15_SC_EEEEEEEvNS4_8identityENS4_23SM90_TMA_LOAD_MULTICASTES19_vS1A_EENS_8epilogue10collective6detail29Sm90TmaWarpSpecializedAdapterINS1E_15DefaultEpilogueIaSK_SK_NS1D_6thread17LinearCombinationIaLi1EiiLNS1I_9ScaleType4KindE0ELNS_15FloatRoundStyleE2EaEENS1_15EpilogueDefaultEEEEEvvEEEEvNT_6ParamsE:
[----:B------:R-:W0:Y:S02]  /*0000*/  LDC R1, c[0x0][0x28] ;  /* 0x00000a00ff017b82 */ /* 0x000e240000000800 */
[----:B0-----:R-:W-:Y:S01]  /*0010*/  VIADD R1, R1, 0xfffffff8 ;  /* 0xfffffff801017836 */ /* 0x001fe20000000000 */
[----:B------:R-:W0:Y:S01]  /*0020*/  S2R R6, SR_TID.X ;  /* 0x0000000000067919 */ /* 0x000e220000002100 */
[----:B------:R-:W-:Y:S01]  /*0030*/  ELECT P0, URZ, PT ;  /* 0x00000000003f782f */ /* 0x000fe20003800000 */
[----:B------:R-:W-:Y:S01]  /*0040*/  BSSY B0, `(.L_x_0) ;  /* 0x000000f000007945 */ /* 0x000fe20003800000 */
[--C-:B0-----:R-:W-:Y:S02]  /*0050*/  SHF.R.U32.HI R0, RZ, 0x5, R6.reuse ;  /* 0x00000005ff007819 */ /* 0x101fe40000011606 */
[----:B------:R-:W-:-:S03]  /*0060*/  SHF.R.U32.HI R3, RZ, 0x7, R6 ;  /* 0x00000007ff037819 */ /* 0x000fc60000011606 */
[----:B------:R-:W0:Y:S04]  /*0070*/  SHFL.IDX PT, R2, R0, RZ, 0x1f ;  /* 0x00001fff00027589 */ /* 0x000e2800000e0000 */
[----:B------:R1:W2:Y:S01]  /*0080*/  SHFL.IDX PT, R5, R3, RZ, 0x1f ;  /* 0x00001fff03057589 */ /* 0x0002a200000e0000 */
[----:B0-----:R-:W-:-:S13]  /*0090*/  ISETP.NE.OR P0, PT, R2, RZ, !P0 ;  /* 0x000000ff0200720c */ /* 0x001fda0004705670 */
[----:B-12---:R-:W-:Y:S05]  /*00a0*/  @P0 BRA `(.L_x_1) ;  /* 0x0000000000200947 */ /* 0x006fea0003800000 */
[----:B------:R-:W-:Y:S02]  /*00b0*/  ULDC.64 UR4, c[0x0][0x198] ;  /* 0x0000660000047ab9 */ /* 0x000fe40000000a00 */
[----:B------:R-:W-:Y:S02]  /*00c0*/  UIADD3 UR6, UP0, UR4, 0xf0, URZ ;  /* 0x000000f004067890 */ /* 0x000fe4000ff1e03f */
[----:B------:R-:W-:Y:S02]  /*00d0*/  UIADD3 UR4, UP1, UR4, 0x1f0, URZ ;  /* 0x000001f004047890 */ /* 0x000fe4000ff3e03f */
[----:B------:R-:W-:Y:S02]  /*00e0*/  UIADD3.X UR7, URZ, UR5, URZ, UP0, !UPT ;  /* 0x000000053f077290 */ /* 0x000fe400087fe43f */
[----:B------:R-:W-:-:S07]  /*00f0*/  UIADD3.X UR5, URZ, UR5, URZ, UP1, !UPT ;  /* 0x000000053f057290 */ /* 0x000fce0008ffe43f */
[----:B------:R0:W-:Y:S02]  /*0100*/  UTMACCTL.PF [UR6] ;  /* 0x00000000060079b9 */ /* 0x0001e40008040000 */
[----:B------:R0:W-:Y:S02]  /*0110*/  UTMACCTL.PF [UR4] ;  /* 0x00000000040079b9 */ /* 0x0001e40008040000 */
[----:B0-----:R-:W-:Y:S01]  /*0120*/  NOP ;  /* 0x0000000000007918 */ /* 0x001fe20000000000 */
.L_x_1:
[----:B------:R-:W-:Y:S05]  /*0130*/  BSYNC B0 ;  /* 0x0000000000007941 */ /* 0x000fea0003800000 */
.L_x_0:
[----:B------:R-:W0:Y:S02]  /*0140*/  SHFL.IDX PT, R3, R0, RZ, 0x1f ;  /* 0x00001fff00037589 */ /* 0x000e2400000e0000 */
[----:B0-----:R-:W-:-:S13]  /*0150*/  ISETP.NE.AND P0, PT, R3, RZ, PT ;  /* 0x000000ff0300720c */ /* 0x001fda0003f05270 */
[----:B------:R-:W-:Y:S05]  /*0160*/  @P0 BRA `(.L_x_2) ;  /* 0x0000000000480947 */ /* 0x000fea0003800000 */
[----:B------:R-:W0:Y:S01]  /*0170*/  S2UR UR8, SR_CgaCtaId ;  /* 0x00000000000879c3 */ /* 0x000e220000008800 */
[----:B------:R-:W-:Y:S01]  /*0180*/  UMOV UR4, 0x400 ;  /* 0x0000040000047882 */ /* 0x000fe20000000000 */
[----:B------:R-:W-:Y:S01]  /*0190*/  UMOV UR5, 0x1 ;  /* 0x0000000100057882 */ /* 0x000fe20000000000 */
[----:B------:R-:W-:Y:S01]  /*01a0*/  UMOV UR6, 0x4 ;  /* 0x0000000400067882 */ /* 0x000fe20000000000 */
[----:B------:R-:W-:Y:S01]  /*01b0*/  ELECT P0, URZ, PT ;  /* 0x00000000003f782f */ /* 0x000fe20003800000 */
[----:B------:R-:W-:-:S04]  /*01c0*/  UIADD3 UR6, -UR6, 0x100000, URZ ;  /* 0x0010000006067890 */ /* 0x000fc8000fffe13f */
[----:B------:R-:W-:Y:S02]  /*01d0*/  USHF.L.U32 UR7, UR6, 0xb, URZ ;  /* 0x0000000b06077899 */ /* 0x000fe4000800063f */
[----:B------:R-:W-:Y:S02]  /*01e0*/  USHF.L.U32 UR6, UR6, 0x1, URZ ;  /* 0x0000000106067899 */ /* 0x000fe4000800063f */
[----:B0-----:R-:W-:Y:S02]  /*01f0*/  ULEA UR8, UR8, UR4, 0x18 ;  /* 0x0000000408087291 */ /* 0x001fe4000f8ec03f */
[----:B------:R-:W-:-:S04]  /*0200*/  UIADD3 UR4, -UR5, 0x100000, URZ ;  /* 0x0010000005047890 */ /* 0x000fc8000fffe13f */
[----:B------:R-:W-:Y:S02]  /*0210*/  USHF.L.U32 UR5, UR4, 0xb, URZ ;  /* 0x0000000b04057899 */ /* 0x000fe4000800063f */
[----:B------:R-:W-:Y:S01]  /*0220*/  USHF.L.U32 UR4, UR4, 0x1, URZ ;  /* 0x0000000104047899 */ /* 0x000fe2000800063f */
[----:B------:R-:W0:Y:S11]  /*0230*/  FENCE.VIEW.ASYNC.S ;  /* 0x00000000000073c6 */ /* 0x000e360000000000 */
[----:B0-----:R0:W1:Y:S01]  /*0240*/  SYNCS.EXCH.64 URZ, [UR8], UR4 ;  /* 0x00000004083f75b2 */ /* 0x0010620008000100 */
[----:B------:R0:W2:Y:S01]  /*0250*/  SYNCS.EXCH.64 URZ, [UR8+0x10], UR6 ;  /* 0x00001006083f75b2 */ /* 0x0000a20008000100 */
[----:B------:R0:W3:Y:S01]  /*0260*/  SYNCS.EXCH.64 URZ, [UR8+0x8], UR4 ;  /* 0x00000804083f75b2 */ /* 0x0000e20008000100 */
[----:B------:R0:W4:Y:S01]  /*0270*/  SYNCS.EXCH.64 URZ, [UR8+0x18], UR6 ;  /* 0x00001806083f75b2 */ /* 0x0001220008000100 */
[----:B------:R-:W-:Y:S01]  /*0280*/  NOP ;  /* 0x0000000000007918 */ /* 0x000fe20000000000 */
.L_x_2:
[----:B------:R-:W-:Y:S01]  /*0290*/  SHF.R.S32.HI R4, RZ, 0x1f, R6 ;  /* 0x0000001fff047819 */ /* 0x000fe20000011406 */
[----:B------:R-:W5:Y:S01]  /*02a0*/  SHFL.IDX PT, R0, R0, RZ, 0x1f ;  /* 0x00001fff00007589 */ /* 0x000f6200000e0000 */
[----:B0-----:R-:W0:Y:S01]  /*02b0*/  S2UR UR8, SR_CTAID.X ;  /* 0x00000000000879c3 */ /* 0x001e220000002500 */
[----:B------:R-:W-:Y:S02]  /*02c0*/  ELECT P0, URZ, PT ;  /* 0x00000000003f782f */ /* 0x000fe40003800000 */
[----:B------:R-:W-:Y:S01]  /*02d0*/  LEA.HI R4, R4, R6, RZ, 0x7 ;  /* 0x0000000604047211 */ /* 0x000fe200078f38ff */
[----:B------:R-:W-:Y:S01]  /*02e0*/  ULDC UR4, c[0x0][0x150] ;  /* 0x0000540000047ab9 */ /* 0x000fe20000000800 */
[----:B------:R-:W-:Y:S01]  /*02f0*/  SHF.R.S32.HI R8, RZ, 0x1f, R3 ;  /* 0x0000001fff087819 */ /* 0x000fe20000011403 */
[----:B------:R-:W-:Y:S01]  /*0300*/  NOP ;  /* 0x0000000000007918 */ /* 0x000fe20000000000 */
[----:B------:R-:W-:Y:S01]  /*0310*/  LOP3.LUT R4, R4, 0xffffff80, RZ, 0xc0, !PT ;  /* 0xffffff8004047812 */ /* 0x000fe200078ec0ff */
[----:B------:R-:W-:Y:S01]  /*0320*/  NOP ;  /* 0x0000000000007918 */ /* 0x000fe20000000000 */
[----:B------:R-:W-:Y:S01]  /*0330*/  LEA.HI R8, R8, R3, RZ, 0x2 ;  /* 0x0000000308087211 */ /* 0x000fe200078f10ff */
[----:B------:R-:W1:Y:S01]  /*0340*/  LDC R10, c[0x0][0x144] ;  /* 0x00005100ff0a7b82 */ /* 0x000e620000000800 */
[----:B------:R-:W-:Y:S01]  /*0350*/  ISETP.NE.AND P3, PT, R5, RZ, PT ;  /* 0x000000ff0500720c */ /* 0x000fe20003f65270 */
[----:B------:R-:W-:Y:S01]  /*0360*/  IMAD.IADD R6, R6, 0x1, -R4 ;  /* 0x0000000106067824 */ /* 0x000fe200078e0a04 */
[----:B------:R-:W-:Y:S01]  /*0370*/  LOP3.LUT R8, R8, 0x3ffffffc, RZ, 0xc0, !PT ;  /* 0x3ffffffc08087812 */ /* 0x000fe200078ec0ff */
[----:B------:R-:W2:Y:S03]  /*0380*/  S2R R4, SR_CTAID.Y ;  /* 0x0000000000047919 */ /* 0x000ea60000002600 */
[----:B------:R-:W-:Y:S01]  /*0390*/  SHF.R.S32.HI R7, RZ, 0x1f, R6 ;  /* 0x0000001fff077819 */ /* 0x000fe20000011406 */
[----:B------:R-:W-:Y:S01]  /*03a0*/  IMAD.IADD R8, R3, 0x1, -R8 ;  /* 0x0000000103087824 */ /* 0x000fe200078e0a08 */
[----:B------:R-:W3:Y:S02]  /*03b0*/  LDC R13, c[0x0][0x140] ;  /* 0x00005000ff0d7b82 */ /* 0x000ee40000000800 */
[----:B------:R-:W-:-:S02]  /*03c0*/  LEA.HI R7, R7, R6, RZ, 0x3 ;  /* 0x0000000607077211 */ /* 0x000fc400078f18ff */
[----:B-----5:R-:W-:Y:S02]  /*03d0*/  ISETP.NE.OR P0, PT, R0, RZ, !P0 ;  /* 0x000000ff0000720c */ /* 0x020fe40004705670 */
[--C-:B------:R-:W-:Y:S02]  /*03e0*/  SHF.R.S32.HI R0, RZ, 0x3, R7.reuse ;  /* 0x00000003ff007819 */ /* 0x100fe40000011407 */
[----:B------:R-:W-:Y:S02]  /*03f0*/  SHF.R.S32.HI R7, RZ, 0x1f, R7 ;  /* 0x0000001fff077819 */ /* 0x000fe40000011407 */
[----:B0-----:R-:W-:Y:S02]  /*0400*/  I2FP.F32.U32 R9, UR8 ;  /* 0x0000000800097c45 */ /* 0x001fe40008201000 */
[----:B------:R-:W-:-:S03]  /*0410*/  LEA.HI R7, R7, R0, RZ, 0x2 ;  /* 0x0000000007077211 */ /* 0x000fc600078f10ff */
[----:B------:R-:W-:Y:S01]  /*0420*/  FMUL R9, R9, UR4 ;  /* 0x0000000409097c20 */ /* 0x000fe20008400000 */
[----:B------:R-:W-:Y:S01]  /*0430*/  LOP3.LUT R7, R7, 0xfffffffc, RZ, 0xc0, !PT ;  /* 0xfffffffc07077812 */ /* 0x000fe200078ec0ff */
[----:B------:R-:W-:Y:S01]  /*0440*/  VOTEU.ALL UP0, P0 ;  /* 0x00000000003f7886 */ /* 0x000fe20000000000 */
[----:B------:R-:W-:Y:S01]  /*0450*/  ULDC UR4, c[0x0][0x154] ;  /* 0x0000550000047ab9 */ /* 0x000fe20000000800 */
[----:B------:R-:W-:Y:S02]  /*0460*/  VOTEU.ALL UP1, P0 ;  /* 0x00000000003f7886 */ /* 0x000fe40000020000 */
[----:B------:R-:W0:Y:S01]  /*0470*/  F2I.U32.TRUNC.NTZ R9, R9 ;  /* 0x0000000900097305 */ /* 0x000e22000020f000 */
[----:B------:R-:W-:Y:S01]  /*0480*/  IMAD.IADD R7, R0, 0x1, -R7 ;  /* 0x0000000100077824 */ /* 0x000fe200078e0a07 */
[----:B------:R-:W5:Y:S01]  /*0490*/  @!UP0 S2UR UR7, SR_CgaCtaId ;  /* 0x00000000000789c3 */ /* 0x000f620000008800 */
[----:B------:R-:W-:Y:S01]  /*04a0*/  @!UP0 UMOV UR6, 0x400 ;  /* 0x0000040000068882 */ /* 0x000fe20000000000 */
[----:B---3--:R-:W-:Y:S01]  /*04b0*/  ISETP.EQ.U32.AND P2, PT, R13, 0x1, PT ;  /* 0x000000010d00780c */ /* 0x008fe20003f42070 */
[----:B------:R-:W-:Y:S01]  /*04c0*/  IMAD R8, R8, 0x4, R7 ;  /* 0x0000000408087824 */ /* 0x000fe200078e0207 */
[----:B--2---:R-:W-:-:S04]  /*04d0*/  I2FP.F32.U32 R3, R4 ;  /* 0x0000000400037245 */ /* 0x004fc80000201000 */
[----:B------:R-:W-:Y:S01]  /*04e0*/  LEA.HI R0, R8, R8, RZ, 0x1 ;  /* 0x0000000808007211 */ /* 0x000fe200078f08ff */
[----:B------:R-:W-:Y:S01]  /*04f0*/  FMUL R12, R3, UR4 ;  /* 0x00000004030c7c20 */ /* 0x000fe20008400000 */
[----:B------:R-:W2:Y:S01]  /*0500*/  LDC R7, c[0x0][0x148] ;  /* 0x00005200ff077b82 */ /* 0x000ea20000000800 */
[----:B------:R-:W-:Y:S01]  /*0510*/  UMOV UR4, 0x20 ;  /* 0x0000002000047882 */ /* 0x000fe20000000000 */
[----:B------:R-:W-:Y:S01]  /*0520*/  LOP3.LUT R11, R0, 0xfffffffe, RZ, 0xc0, !PT ;  /* 0xfffffffe000b7812 */ /* 0x000fe200078ec0ff */
[----:B0-----:R-:W-:Y:S01]  /*0530*/  IMAD.MOV R15, RZ, RZ, -R9 ;  /* 0x000000ffff0f7224 */ /* 0x001fe200078e0a09 */
[----:B------:R-:W-:Y:S01]  /*0540*/  SHF.R.S32.HI R9, RZ, 0x1f, R2 ;  /* 0x0000001fff097819 */ /* 0x000fe20000011402 */
[----:B------:R-:W0:Y:S01]  /*0550*/  F2I.U32.TRUNC.NTZ R12, R12 ;  /* 0x0000000c000c7305 */ /* 0x000e22000020f000 */
[----:B------:R-:W-:-:S04]  /*0560*/  @!UP0 UIADD3 UR4, -UR4, 0x100000, URZ ;  /* 0x0010000004048890 */ /* 0x000fc8000fffe13f */
[----:B------:R-:W-:Y:S02]  /*0570*/  @!UP0 USHF.L.U32 UR5, UR4, 0xb, URZ ;  /* 0x0000000b04058899 */ /* 0x000fe4000800063f */
[----:B------:R-:W-:Y:S01]  /*0580*/  @!UP0 USHF.L.U32 UR4, UR4, 0x1, URZ ;  /* 0x0000000104048899 */ /* 0x000fe2000800063f */
[----:B-1----:R-:W-:Y:S01]  /*0590*/  IMAD R3, R10, R15, UR8 ;  /* 0x000000080a037e24 */ /* 0x002fe2000f8e020f */
[----:B------:R-:W-:Y:S01]  /*05a0*/  LEA.HI R9, R9, R2, RZ, 0x2 ;  /* 0x0000000209097211 */ /* 0x000fe200078f10ff */
[C---:B------:R-:W-:Y:S02]  /*05b0*/  IMAD.IADD R0, R8.reuse, 0x1, -R11 ;  /* 0x0000000108007824 */ /* 0x040fe400078e0a0b */
[----:B------:R-:W-:Y:S01]  /*05c0*/  IMAD.SHL.U32 R11, R8, 0x4, RZ ;  /* 0x00000004080b7824 */ /* 0x000fe200078e00ff */
[----:B------:R-:W-:Y:S02]  /*05d0*/  LOP3.LUT R9, R9, 0xfffffffc, RZ, 0xc0, !PT ;  /* 0xfffffffc09097812 */ /* 0x000fe400078ec0ff */
[----:B------:R-:W-:Y:S01]  /*05e0*/  ISETP.NE.AND P4, PT, R0, R3, PT ;  /* 0x000000030000720c */ /* 0x000fe20003f85270 */
[----:B-----5:R-:W-:Y:S01]  /*05f0*/  @!UP0 ULEA UR6, UR7, UR6, 0x18 ;  /* 0x0000000607068291 */ /* 0x020fe2000f8ec03f */
[----:B------:R-:W-:Y:S01]  /*0600*/  LOP3.LUT R16, R8, 0xc, R11, 0x78, !PT ;  /* 0x0000000c08107812 */ /* 0x000fe200078e780b */
[----:B------:R-:W-:Y:S01]  /*0610*/  IMAD.IADD R0, R2, 0x1, -R9 ;  /* 0x0000000102007824 */ /* 0x000fe200078e0a09 */
[----:B------:R-:W-:Y:S01]  /*0620*/  VOTEU.ALL UP0, P0 ;  /* 0x00000000003f7886 */ /* 0x000fe20000000000 */
[----:B------:R-:W-:Y:S01]  /*0630*/  LOP3.LUT P0, RZ, R6, 0x7, RZ, 0xc0, !PT ;  /* 0x0000000706ff7812 */ /* 0x000fe2000780c0ff */
[----:B0-----:R-:W-:-:S02]  /*0640*/  IMAD.MOV R14, RZ, RZ, -R12 ;  /* 0x000000ffff0e7224 */ /* 0x001fc400078e0a0c */
[----:B------:R-:W-:Y:S01]  /*0650*/  ISETP.NE.AND P1, PT, R0, 0x3, PT ;  /* 0x000000030000780c */ /* 0x000fe20003f25270 */
[----:B------:R-:W-:Y:S01]  /*0660*/  VIADD R6, R5, 0xffffffff ;  /* 0xffffffff05067836 */ /* 0x000fe20000000000 */
[----:B------:R-:W-:Y:S01]  /*0670*/  ISETP.LT.U32.AND P0, PT, R16, 0x2, !P0 ;  /* 0x000000021000780c */ /* 0x000fe20004701070 */
[----:B--2---:R-:W-:Y:S01]  /*0680*/  IMAD R9, R7, R14, R4 ;  /* 0x0000000e07097224 */ /* 0x004fe200078e0204 */
[----:B------:R-:W-:Y:S01]  /*0690*/  ISETP.EQ.OR P1, PT, R0, RZ, !P1 ;  /* 0x000000ff0000720c */ /* 0x000fe20004f22670 */
[----:B------:R-:W0:Y:S02]  /*06a0*/  FENCE.VIEW.ASYNC.S ;  /* 0x00000000000073c6 */ /* 0x000e240000000000 */
[----:B0-----:R0:W1:Y:S01]  /*06b0*/  @!UP0 SYNCS.EXCH.64 URZ, [UR6+0x30], UR4 ;  /* 0x00003004063f85b2 */ /* 0x0010620008000100 */
[----:B------:R-:W-:Y:S02]  /*06c0*/  @P4 LEA.HI R2, R16, R16, RZ, 0x1 ;  /* 0x0000001010024211 */ /* 0x000fe400078f08ff */
[----:B------:R-:W-:-:S02]  /*06d0*/  ISETP.EQ.AND P1, PT, R5, RZ, P1 ;  /* 0x000000ff0500720c */ /* 0x000fc40000f22270 */
[----:B------:R-:W-:Y:S02]  /*06e0*/  @P4 SHF.R.S32.HI R2, RZ, 0x1, R2 ;  /* 0x00000001ff024819 */ /* 0x000fe40000011402 */
[----:B------:R-:W-:Y:S02]  /*06f0*/  ISETP.GE.U32.AND P6, PT, R6, 0x2, PT ;  /* 0x000000020600780c */ /* 0x000fe40003fc6070 */
[----:B------:R-:W-:Y:S01]  /*0700*/  @P4 ISETP.NE.AND P5, PT, R2, R9, PT ;  /* 0x000000090200420c */ /* 0x000fe20003fa5270 */
[----:B------:R-:W-:Y:S01]  /*0710*/  IMAD.MOV.U32 R2, RZ, RZ, 0x1 ;  /* 0x00000001ff027424 */ /* 0x000fe200078e00ff */
[----:B------:R-:W-:Y:S02]  /*0720*/  SEL R9, RZ, 0x1, !P0 ;  /* 0x00000001ff097807 */ /* 0x000fe40004000000 */
[----:B------:R-:W-:Y:S02]  /*0730*/  @P4 SEL R2, RZ, 0x1, P5 ;  /* 0x00000001ff024807 */ /* 0x000fe40002800000 */
[----:B------:R-:W-:Y:S01]  /*0740*/  SEL R17, RZ, 0x1, !P1 ;  /* 0x00000001ff117807 */ /* 0x000fe20004800000 */
[----:B------:R0:W2:Y:S01]  /*0750*/  @!UP1 SYNCS.EXCH.64 URZ, [UR6+0x38], UR4 ;  /* 0x00003804063f95b2 */ /* 0x0000a20008000100 */
[----:B------:R-:W-:Y:S01]  /*0760*/  LOP3.LUT R2, R2, R9, RZ, 0xc0, !PT ;  /* 0x0000000902027212 */ /* 0x000fe200078ec0ff */
[----:B------:R-:W-:Y:S01]  /*0770*/  NOP ;  /* 0x0000000000007918 */ /* 0x000fe20000000000 */
[----:B------:R-:W-:Y:S01]  /*0780*/  SEL R17, R17, 0x2, P6 ;  /* 0x0000000211117807 */ /* 0x000fe20003000000 */
[----:B------:R-:W-:Y:S06]  /*0790*/  @!P2 BRA `(.L_x_3) ;  /* 0x000000000008a947 */ /* 0x000fec0003800000 */
[----:B-12-4-:R-:W-:Y:S01]  /*07a0*/  UCGABAR_ARV ;  /* 0x00000000000079c7 */ /* 0x016fe20008000000 */
[----:B------:R-:W-:Y:S05]  /*07b0*/  BRA `(.L_x_4) ;  /* 0x0000000000047947 */ /* 0x000fea0003800000 */
.L_x_3:
[----:B-12-4-:R-:W-:Y:S01]  /*07c0*/  NOP ;  /* 0x0000000000007918 */ /* 0x016fe20000000000 */
.L_x_4:
[----:B------:R-:W1:Y:S01]  /*07d0*/  LDC R8, c[0x0][0x65c] ;  /* 0x00019700ff087b82 */ /* 0x000e620000000800 */
[----:B------:R-:W-:Y:S01]  /*07e0*/  IMAD.MOV.U32 R9, RZ, RZ, RZ ;  /* 0x000000ffff097224 */ /* 0x000fe200078e00ff */
[----:B-1----:R-:W-:Y:S01]  /*07f0*/  ISETP.NE.AND P1, PT, R8, 0x1, PT ;  /* 0x000000010800780c */ /* 0x002fe20003f25270 */
[----:B------:R-:W-:-:S12]  /*0800*/  IMAD.U32 R8, RZ, RZ, UR8 ;  /* 0x00000008ff087e24 */ /* 0x000fd8000f8e00ff */
[----:B------:R-:W1:Y:S01]  /*0810*/  @P1 LDC R11, c[0x0][0x10] ;  /* 0x00000400ff0b1b82 */ /* 0x000e620000000800 */
[----:B------:R-:W-:Y:S02]  /*0820*/  @P1 IMAD.MOV.U32 R5, RZ, RZ, RZ ;  /* 0x000000ffff051224 */ /* 0x000fe400078e00ff */
[----:B------:R-:W-:-:S05]  /*0830*/  @P1 IMAD.MOV.U32 R15, RZ, RZ, RZ ;  /* 0x000000ffff0f1224 */ /* 0x000fca00078e00ff */
[----:B------:R-:W2:Y:S01]  /*0840*/  @!P1 LDC R13, c[0x0][0xc] ;  /* 0x00000300ff0d9b82 */ /* 0x000ea20000000800 */
[----:B-1----:R-:W-:-:S04]  /*0850*/  @P1 IMAD.WIDE.U32 R10, R11, UR8, R4 ;  /* 0x000000080b0a1c25 */ /* 0x002fc8000f8e0004 */
[----:B------:R-:W-:Y:S02]  /*0860*/  @P1 IMAD.MOV.U32 R19, RZ, RZ, R10 ;  /* 0x000000ffff131224 */ /* 0x000fe400078e000a */
[----:B------:R-:W-:Y:S02]  /*0870*/  @P1 IMAD.IADD R18, R11, 0x1, R15 ;  /* 0x000000010b121824 */ /* 0x000fe400078e020f */
[----:B--2---:R-:W-:-:S04]  /*0880*/  @!P1 IMAD.WIDE.U32 R8, R4, R13, R8 ;  /* 0x0000000d04089225 */ /* 0x004fc800078e0008 */
[----:B------:R-:W-:Y:S02]  /*0890*/  @!P1 IMAD.MOV.U32 R19, RZ, RZ, R8 ;  /* 0x000000ffff139224 */ /* 0x000fe400078e0008 */
[----:B------:R-:W-:Y:S01]  /*08a0*/  @!P1 IMAD.MOV.U32 R18, RZ, RZ, R9 ;  /* 0x000000ffff129224 */ /* 0x000fe200078e0009 */
[----:B------:R-:W-:Y:S06]  /*08b0*/  @!P2 BRA `(.L_x_5) ;  /* 0x00000000000ca947 */ /* 0x000fec0003800000 */
[----:B------:R-:W-:Y:S01]  /*08c0*/  UCGABAR_WAIT ;  /* 0x0000000000007dc7 */ /* 0x000fe20008000000 */
[----:B------:R-:W-:Y:S01]  /*08d0*/  CCTL.IVALL ;  /* 0x00000000ff00798f */ /* 0x000fe20002000000 */
[----:B------:R-:W-:Y:S05]  /*08e0*/  BRA `(.L_x_6) ;  /* 0x0000000000047947 */ /* 0x000fea0003800000 */
.L_x_5:
[----:B------:R-:W-:Y:S06]  /*08f0*/  BAR.SYNC.DEFER_BLOCKING 0x0 ;  /* 0x0000000000007b1d */ /* 0x000fec0000010000 */
.L_x_6:
[----:B------:R-:W-:Y:S05]  /*0900*/  @!P3 BRA `(.L_x_7) ;  /* 0x000001280054b947 */ /* 0x000fea0003800000 */
[----:B------:R-:W-:-:S13]  /*0910*/  ISETP.GT.U32.AND P0, PT, R6, 0x1, PT ;  /* 0x000000010600780c */ /* 0x000fda0003f04070 */
[----:B0-----:R-:W-:Y:S05]  /*0920*/  @P0 EXIT ;  /* 0x000000000000094d */ /* 0x001fea0003800000 */
[----:B------:R-:W-:Y:S01]  /*0930*/  IMAD.MOV.U32 R6, RZ, RZ, -0x1 ;  /* 0xffffffffff067424 */ /* 0x000fe200078e00ff */
[----:B------:R-:W-:Y:S01]  /*0940*/  ULDC.64 UR4, c[0x0][0x650] ;  /* 0x0001940000047ab9 */ /* 0x000fe20000000a00 */
[----:B------:R-:W-:Y:S01]  /*0950*/  PRMT R0, RZ, 0x7610, R0 ;  /* 0x00007610ff007816 */ /* 0x000fe20000000000 */
[----:B------:R-:W-:Y:S01]  /*0960*/  IMAD.MOV.U32 R23, RZ, RZ, -0x1 ;  /* 0xffffffffff177424 */ /* 0x000fe200078e00ff */
[----:B------:R-:W-:Y:S01]  /*0970*/  ISETP.GE.U32.AND P0, PT, R19, UR4, PT ;  /* 0x0000000413007c0c */ /* 0x000fe2000bf06070 */
[----:B------:R0:W-:Y:S01]  /*0980*/  STL [R1], R6 ;  /* 0x0000000601007387 */ /* 0x0001e20000100800 */
[----:B------:R-:W-:Y:S02]  /*0990*/  IMAD.MOV.U32 R22, RZ, RZ, -0x1 ;  /* 0xffffffffff167424 */ /* 0x000fe400078e00ff */
[----:B------:R-:W-:-:S13]  /*09a0*/  ISETP.GE.U32.AND.EX P0, PT, R18, UR5, PT, P0 ;  /* 0x0000000512007c0c */ /* 0x000fda000bf06100 */
[----:B0-----:R-:W-:Y:S05]  /*09b0*/  @P0 BRA `(.L_x_8) ;  /* 0x0000000400380947 */ /* 0x001fea0003800000 */
[----:B------:R-:W0:Y:S01]  /*09c0*/  LDC.64 R20, c[0x0][0x628] ;  /* 0x00018a00ff147b82 */ /* 0x000e220000000a00 */
[----:B------:R-:W-:Y:S02]  /*09d0*/  IMAD.MOV.U32 R8, RZ, RZ, R19 ;  /* 0x000000ffff087224 */ /* 0x000fe400078e0013 */
[----:B------:R-:W-:-:S05]  /*09e0*/  IMAD.MOV.U32 R9, RZ, RZ, R18 ;  /* 0x000000ffff097224 */ /* 0x000fca00078e0012 */
[----:B------:R-:W1:Y:S08]  /*09f0*/  LDC R6, c[0x0][0x630] ;  /* 0x00018c00ff067b82 */ /* 0x000e700000000800 */
[----:B------:R-:W2:Y:S01]  /*0a00*/  LDC.64 R22, c[0x0][0x620] ;  /* 0x00018800ff167b82 */ /* 0x000ea20000000a00 */
[----:B0-----:R-:W-:-:S04]  /*0a10*/  ISETP.NE.U32.AND P0, PT, R20, RZ, PT ;  /* 0x000000ff1400720c */ /* 0x001fc80003f05070 */
[----:B------:R-:W-:-:S13]  /*0a20*/  ISETP.NE.AND.EX P0, PT, R21, RZ, PT, P0 ;  /* 0x000000ff1500720c */ /* 0x000fda0003f05300 */
[----:B-12---:R-:W-:Y:S05]  /*0a30*/  @!P0 BRA `(.L_x_9) ;  /* 0x0000000000288947 */ /* 0x006fea0003800000 */
[----:B------:R-:W0:Y:S02]  /*0a40*/  LDC R0, c[0x0][0x634] ;  /* 0x00018d00ff007b82 */ /* 0x000e240000000800 */
[----:B0-----:R-:W-:-:S05]  /*0a50*/  IADD3 R13, P0, R19, R0, RZ ;  /* 0x00000000130d7210 */ /* 0x001fca0007f1e0ff */
[----:B------:R-:W-:-:S04]  /*0a60*/  IMAD.X R15, RZ, RZ, R18, P0 ;  /* 0x000000ffff0f7224 */ /* 0x000fc800000e0612 */
[----:B------:R-:W-:-:S04]  /*0a70*/  IMAD.WIDE.U32 R8, R15, R20, RZ ;  /* 0x000000140f087225 */ /* 0x000fc800078e00ff */
[----:B------:R-:W-:-:S04]  /*0a80*/  IMAD.WIDE.U32 R10, P0, R13, R21, R8 ;  /* 0x000000150d0a7225 */ /* 0x000fc80007800008 */
[----:B------:R-:W-:-:S04]  /*0a90*/  IMAD.WIDE.U32 R8, R13, R20, RZ ;  /* 0x000000140d087225 */ /* 0x000fc800078e00ff */
[----:B------:R-:W-:Y:S01]  /*0aa0*/  IMAD.X R13, RZ, RZ, RZ, P0 ;  /* 0x000000ffff0d7224 */ /* 0x000fe200000e06ff */
[----:B------:R-:W-:Y:S01]  /*0ab0*/  IADD3 RZ, P0, R9, R10, RZ ;  /* 0x0000000a09ff7210 */ /* 0x000fe20007f1e0ff */
[----:B------:R-:W-:-:S04]  /*0ac0*/  IMAD.MOV.U32 R12, RZ, RZ, R11 ;  /* 0x000000ffff0c7224 */ /* 0x000fc800078e000b */
[----:B------:R-:W-:-:S08]  /*0ad0*/  IMAD.WIDE.U32.X R8, R15, R21, R12, P0 ;  /* 0x000000150f087225 */ /* 0x000fd000000e040c */
.L_x_9:
[----:B------:R-:W0:Y:S01]  /*0ae0*/  LDC.64 R20, c[0x0][0x640] ;  /* 0x00019000ff147b82 */ /* 0x000e220000000a00 */
[-C--:B------:R-:W-:Y:S01]  /*0af0*/  SHF.R.U64 R26, R8, R6.reuse, R9 ;  /* 0x00000006081a7219 */ /* 0x080fe20000001209 */
[----:B------:R-:W-:Y:S01]  /*0b00*/  IMAD.MOV.U32 R8, RZ, RZ, R19 ;  /* 0x000000ffff087224 */ /* 0x000fe200078e0013 */
[----:B------:R-:W-:Y:S01]  /*0b10*/  SHF.R.U32.HI R0, RZ, R6, R9 ;  /* 0x00000006ff007219 */ /* 0x000fe20000011609 */
[----:B------:R-:W-:Y:S01]  /*0b20*/  IMAD R28, R7, R14, R4 ;  /* 0x0000000e071c7224 */ /* 0x000fe200078e0204 */
[----:B------:R-:W-:-:S03]  /*0b30*/  IADD3 R5, P0, RZ, -R26, RZ ;  /* 0x8000001aff057210 */ /* 0x000fc60007f1e0ff */
[----:B------:R-:W1:Y:S02]  /*0b40*/  LDC R10, c[0x0][0x618] ;  /* 0x00018600ff0a7b82 */ /* 0x000e640000000800 */
[----:B------:R-:W-:-:S04]  /*0b50*/  IMAD.X R9, RZ, RZ, ~R0, P0 ;  /* 0x000000ffff097224 */ /* 0x000fc800000e0e00 */
[-C--:B------:R-:W-:Y:S02]  /*0b60*/  IMAD R0, R9, R22.reuse, RZ ;  /* 0x0000001609007224 */ /* 0x080fe400078e02ff */
[----:B------:R-:W2:Y:S01]  /*0b70*/  LDC R11, c[0x0][0x608] ;  /* 0x00018200ff0b7b82 */ /* 0x000ea20000000800 */
[----:B------:R-:W-:Y:S02]  /*0b80*/  IMAD.MOV.U32 R9, RZ, RZ, R18 ;  /* 0x000000ffff097224 */ /* 0x000fe400078e0012 */
[----:B------:R-:W-:-:S05]  /*0b90*/  IMAD.WIDE.U32 R8, R5, R22, R8 ;  /* 0x0000001605087225 */ /* 0x000fca00078e0008 */
[----:B------:R-:W3:Y:S01]  /*0ba0*/  LDC R12, c[0x0][0x658] ;  /* 0x00019600ff0c7b82 */ /* 0x000ee20000000800 */
[----:B------:R-:W-:Y:S01]  /*0bb0*/  IMAD R5, R5, R23, R0 ;  /* 0x0000001705057224 */ /* 0x000fe200078e0200 */
[----:B0-----:R-:W-:Y:S01]  /*0bc0*/  ISETP.NE.U32.AND P0, PT, R20, RZ, PT ;  /* 0x000000ff1400720c */ /* 0x001fe20003f05070 */
[----:B------:R-:W-:Y:S02]  /*0bd0*/  IMAD.MOV.U32 R23, RZ, RZ, 0x1 ;  /* 0x00000001ff177424 */ /* 0x000fe400078e00ff */
[----:B------:R-:W-:Y:S01]  /*0be0*/  IMAD.IADD R5, R9, 0x1, R5 ;  /* 0x0000000109057824 */ /* 0x000fe200078e0205 */
[----:B------:R-:W-:Y:S01]  /*0bf0*/  ISETP.NE.AND.EX P0, PT, R21, RZ, PT, P0 ;  /* 0x000000ff1500720c */ /* 0x000fe20003f05300 */
[----:B------:R-:W-:Y:S01]  /*0c00*/  IMAD.MOV.U32 R9, RZ, RZ, -0x1 ;  /* 0xffffffffff097424 */ /* 0x000fe200078e00ff */
[----:B------:R-:W0:Y:S02]  /*0c10*/  LDC R15, c[0x0][0x600] ;  /* 0x00018000ff0f7b82 */ /* 0x000e240000000800 */
[----:B-1----:R-:W-:-:S02]  /*0c20*/  SHF.R.U64 R13, R8, R10, R5 ;  /* 0x0000000a080d7219 */ /* 0x002fc40000001205 */
[----:B------:R-:W-:-:S04]  /*0c30*/  SHF.R.U32.HI R0, RZ, R10, R5 ;  /* 0x0000000aff007219 */ /* 0x000fc80000011605 */
[----:B------:R-:W1:Y:S01]  /*0c40*/  LDC R22, c[0x0][0x648] ;  /* 0x00019200ff167b82 */ /* 0x000e620000000800 */
[-CC-:B--2---:R-:W-:Y:S02]  /*0c50*/  SHF.R.U64 R27, R13, R11.reuse, R0.reuse ;  /* 0x0000000b0d1b7219 */ /* 0x184fe40000001200 */
[----:B------:R-:W-:-:S05]  /*0c60*/  SHF.R.U32.HI R5, RZ, R11, R0 ;  /* 0x0000000bff057219 */ /* 0x000fca0000011600 */
[----:B------:R-:W2:Y:S01]  /*0c70*/  LDC R24, c[0x0][0x638] ;  /* 0x00018e00ff187b82 */ /* 0x000ea20000000800 */
[-CC-:B---3--:R-:W-:Y:S02]  /*0c80*/  SHF.R.U64 R14, R27, R12.reuse, R5.reuse ;  /* 0x0000000c1b0e7219 */ /* 0x188fe40000001205 */
[-C--:B------:R-:W-:Y:S02]  /*0c90*/  SHF.L.U32 R0, R9, R12.reuse, RZ ;  /* 0x0000000c09007219 */ /* 0x080fe400000006ff */
[----:B------:R-:W-:Y:S01]  /*0ca0*/  SHF.R.U32.HI R5, RZ, R12, R5 ;  /* 0x0000000cff057219 */ /* 0x000fe20000011605 */
[----:B------:R-:W-:Y:S01]  /*0cb0*/  IMAD.MOV.U32 R4, RZ, RZ, R14 ;  /* 0x000000ffff047224 */ /* 0x000fe200078e000e */
[----:B------:R-:W-:Y:S01]  /*0cc0*/  LOP3.LUT R10, RZ, R0, RZ, 0x33, !PT ;  /* 0x00000000ff0a7212 */ /* 0x000fe200078e33ff */
[----:B------:R-:W3:Y:S01]  /*0cd0*/  LDC R25, c[0x0][0x610] ;  /* 0x00018400ff197b82 */ /* 0x000ee20000000800 */
[----:B------:R-:W-:Y:S05]  /*0ce0*/  @!P0 BRA `(.L_x_10) ;  /* 0x0000000000288947 */ /* 0x000fea0003800000 */
[----:B------:R-:W4:Y:S02]  /*0cf0*/  LDC R9, c[0x0][0x64c] ;  /* 0x00019300ff097b82 */ /* 0x000f240000000800 */
[----:B----4-:R-:W-:-:S05]  /*0d00*/  IADD3 R9, P0, R14, R9, RZ ;  /* 0x000000090e097210 */ /* 0x010fca0007f1e0ff */
        /* <DEDUP_REMOVED lines=8> */
.L_x_10:
[----:B-1----:R-:W-:Y:S01]  /*0d90*/  SHF.R.U64 R4, R4, R22, R5 ;  /* 0x0000001604047219 */ /* 0x002fe20000001205 */
[----:B0-----:R-:W-:Y:S01]  /*0da0*/  VIADD R6, R15, 0xffffffff ;  /* 0xffffffff0f067836 */ /* 0x001fe20000000000 */
[----:B------:R-:W-:Y:S01]  /*0db0*/  SHF.L.U32 R0, R23, R12, RZ ;  /* 0x0000000c17007219 */ /* 0x000fe200000006ff */
[----:B------:R-:W-:Y:S01]  /*0dc0*/  IMAD.MOV.U32 R22, RZ, RZ, R26 ;  /* 0x000000ffff167224 */ /* 0x000fe200078e001a */
[----:B------:R-:W-:Y:S01]  /*0dd0*/  LOP3.LUT R5, R27, R10, RZ, 0xc0, !PT ;  /* 0x0000000a1b057212 */ /* 0x000fe200078ec0ff */
[----:B------:R-:W-:Y:S01]  /*0de0*/  IMAD.MOV R7, RZ, RZ, -R4 ;  /* 0x000000ffff077224 */ /* 0x000fe200078e0a04 */
[----:B------:R-:W-:Y:S02]  /*0df0*/  SEL R3, R3, R28, !P1 ;  /* 0x0000001c03037207 */ /* 0x000fe40004800000 */
[----:B------:R-:W-:Y:S01]  /*0e00*/  LOP3.LUT R6, R13, R6, RZ, 0xc0, !PT ;  /* 0x000000060d067212 */ /* 0x000fe200078ec0ff */
[----:B------:R-:W-:Y:S02]  /*0e10*/  IMAD R4, R0, R4, R5 ;  /* 0x0000000400047224 */ /* 0x000fe400078e0205 */
[----:B--2---:R-:W-:-:S02]  /*0e20*/  IMAD R0, R7, R24, R14 ;  /* 0x0000001807007224 */ /* 0x004fc400078e020e */
[----:B---3--:R-:W-:Y:S02]  /*0e30*/  IMAD R3, R4, R25, R3 ;  /* 0x0000001904037224 */ /* 0x008fe400078e0203 */
[----:B------:R-:W-:Y:S02]  /*0e40*/  IMAD.MOV.U32 R5, RZ, RZ, 0x1 ;  /* 0x00000001ff057424 */ /* 0x000fe400078e00ff */
[----:B------:R-:W-:-:S03]  /*0e50*/  IMAD R4, R0, R15, R6 ;  /* 0x0000000f00047224 */ /* 0x000fc600078e0206 */
[----:B------:R-:W-:Y:S02]  /*0e60*/  PRMT R0, R5, 0x7610, R0 ;  /* 0x0000761005007816 */ /* 0x000fe40000000000 */
[----:B------:R-:W-:Y:S02]  /*0e70*/  SEL R5, R4, R3, !P1 ;  /* 0x0000000304057207 */ /* 0x000fe40004800000 */
[----:B------:R-:W-:-:S03]  /*0e80*/  SEL R23, R3, R4, !P1 ;  /* 0x0000000403177207 */ /* 0x000fc60004800000 */
[----:B------:R0:W-:Y:S04]  /*0e90*/  STL [R1], R5 ;  /* 0x0000000501007387 */ /* 0x0001e80000100800 */
.L_x_8:
[----:B------:R-:W-:-:S08]  /*0ea0*/  NOP ;  /* 0x0000000000007918 */ /* 0x000fd00000000000 */
[----:B------:R-:W1:Y:S02]  /*0eb0*/  USETMAXREG.TRY_ALLOC.CTAPOOL UP0, 0xe8 ;  /* 0x000000e8000079c8 */ /* 0x000e640008000600 */
[----:B-1----:R-:W-:-:S13]  /*0ec0*/  PLOP3.LUT P0, PT, PT, PT, UP0, 0x80, 0x0 ;  /* 0x000000000000781c */ /* 0x002fda0003f0f008 */
[----:B------:R-:W-:Y:S05]  /*0ed0*/  @!P0 BRA `(.L_x_8) ;  /* 0xfffffffc00f08947 */ /* 0x000fea000383ffff */
[----:B------:R-:W-:Y:S01]  /*0ee0*/  ULDC.64 UR4, c[0x0][0x598] ;  /* 0x0001660000047ab9 */ /* 0x000fe20000000a00 */
[----:B------:R-:W-:Y:S01]  /*0ef0*/  ULDC.64 UR56, c[0x0][0x208] ;  /* 0x0000820000387ab9 */ /* 0x000fe20000000a00 */
[----:B------:R-:W-:-:S04]  /*0f00*/  ISETP.NE.U32.AND P0, PT, RZ, UR4, PT ;  /* 0x00000004ff007c0c */ /* 0x000fc8000bf05070 */
[----:B------:R-:W-:-:S13]  /*0f10*/  ISETP.NE.AND.EX P0, PT, RZ, UR5, PT, P0 ;  /* 0x00000005ff007c0c */ /* 0x000fda000bf05300 */
[----:B------:R-:W-:Y:S05]  /*0f20*/  @!P0 BRA `(.L_x_11) ;  /* 0x00000000001c8947 */ /* 0x000fea0003800000 */
[----:B0-----:R-:W0:Y:S02]  /*0f30*/  LDC.64 R4, c[0x0][0x598] ;  /* 0x00016600ff047b82 */ /* 0x001e240000000a00 */
[----:B0-----:R-:W2:Y:S02]  /*0f40*/  LDG.E.64 R4, desc[UR56][R4.64] ;  /* 0x0000003804047981 */ /* 0x001ea4000c1e1b00 */
[----:B--2---:R-:W-:-:S04]  /*0f50*/  ISETP.NE.U32.AND P0, PT, R4, RZ, PT ;  /* 0x000000ff0400720c */ /* 0x004fc80003f05070 */
[----:B------:R-:W-:-:S13]  /*0f60*/  ISETP.NE.AND.EX P0, PT, R5, RZ, PT, P0 ;  /* 0x000000ff0500720c */ /* 0x000fda0003f05300 */
[----:B------:R-:W-:Y:S05]  /*0f70*/  @!P0 BRA `(.L_x_11) ;  /* 0x0000000000088947 */ /* 0x000fea0003800000 */
[----:B------:R0:W5:Y:S01]  /*0f80*/  LD.E R202, desc[UR56][R4.64] ;  /* 0x0000003804ca7980 */ /* 0x000162000c101900 */
[----:B------:R-:W-:Y:S05]  /*0f90*/  BRA `(.L_x_12) ;  /* 0x0000000000247947 */ /* 0x000fea0003800000 */
.L_x_11:
[----:B------:R-:W-:Y:S02]  /*0fa0*/  ULDC.64 UR4, c[0x0][0x588] ;  /* 0x0001620000047ab9 */ /* 0x000fe40000000a00 */
[----:B------:R-:W-:-:S04]  /*0fb0*/  ISETP.NE.U32.AND P0, PT, RZ, UR4, PT ;  /* 0x00000004ff007c0c */ /* 0x000fc8000bf05070 */
[----:B------:R-:W-:-:S13]  /*0fc0*/  ISETP.NE.AND.EX P0, PT, RZ, UR5, PT, P0 ;  /* 0x00000005ff007c0c */ /* 0x000fda000bf05300 */
[----:B------:R-:W-:Y:S05]  /*0fd0*/  @!P0 BRA `(.L_x_13) ;  /* 0x00000000000c8947 */ /* 0x000fea0003800000 */
[----:B------:R-:W1:Y:S02]  /*0fe0*/  LDC.64 R202, c[0x0][0x588] ;  /* 0x00016200ffca7b82 */ /* 0x000e640000000a00 */
[----:B-1----:R1:W5:Y:S01]  /*0ff0*/  LDG.E R202, desc[UR56][R202.64] ;  /* 0x00000038caca7981 */ /* 0x002362000c1e1900 */
[----:B------:R-:W-:Y:S05]  /*1000*/  BRA `(.L_x_12) ;  /* 0x0000000000087947 */ /* 0x000fea0003800000 */
.L_x_13:
[----:B------:R-:W-:Y:S02]  /*1010*/  ULDC UR4, c[0x0][0x580] ;  /* 0x0001600000047ab9 */ /* 0x000fe40000000800 */
[----:B------:R-:W-:-:S07]  /*1020*/  IMAD.U32 R202, RZ, RZ, UR4 ;  /* 0x00000004ffca7e24 */ /* 0x000fce000f8e00ff */
.L_x_12:
[----:B------:R-:W-:Y:S02]  /*1030*/  ULDC.64 UR4, c[0x0][0x5a0] ;  /* 0x0001680000047ab9 */ /* 0x000fe40000000a00 */
        /* <DEDUP_REMOVED lines=10> */
.L_x_14:
[----:B------:R-:W-:Y:S02]  /*10e0*/  ULDC.64 UR4, c[0x0][0x590] ;  /* 0x0001640000047ab9 */ /* 0x000fe40000000a00 */
[----:B------:R-:W-:-:S04]  /*10f0*/  ISETP.NE.U32.AND P0, PT, RZ, UR4, PT ;  /* 0x00000004ff007c0c */ /* 0x000fc8000bf05070 */
[----:B------:R-:W-:-:S13]  /*1100*/  ISETP.NE.AND.EX P0, PT, RZ, UR5, PT, P0 ;  /* 0x00000005ff007c0c */ /* 0x000fda000bf05300 */
[----:B------:R-:W-:Y:S05]  /*1110*/  @!P0 BRA `(.L_x_16) ;  /* 0x00000000000c8947 */ /* 0x000fea0003800000 */
[----:B0-----:R-:W0:Y:S02]  /*1120*/  LDC.64 R4, c[0x0][0x590] ;  /* 0x00016400ff047b82 */ /* 0x001e240000000a00 */
[----:B0-----:R2:W5:Y:S01]  /*1130*/  LDG.E R201, desc[UR56][R4.64] ;  /* 0x0000003804c97981 */ /* 0x001562000c1e1900 */
[----:B------:R-:W-:Y:S05]  /*1140*/  BRA `(.L_x_15) ;  /* 0x0000000000087947 */ /* 0x000fea0003800000 */
.L_x_16:
[----:B------:R-:W-:Y:S02]  /*1150*/  ULDC UR4, c[0x0][0x584] ;  /* 0x0001610000047ab9 */ /* 0x000fe40000000800 */
[----:B------:R-:W-:-:S07]  /*1160*/  IMAD.U32 R201, RZ, RZ, UR4 ;  /* 0x00000004ffc97e24 */ /* 0x000fce000f8e00ff */
.L_x_15:
[----:B------:R-:W-:-:S13]  /*1170*/  LOP3.LUT P0, RZ, R0, 0xff, RZ, 0xc0, !PT ;  /* 0x000000ff00ff7812 */ /* 0x000fda000780c0ff */
[----:B------:R-:W-:Y:S05]  /*1180*/  @!P0 EXIT ;  /* 0x000000000000894d */ /* 0x000fea0003800000 */
[----:B------:R-:W-:Y:S01]  /*1190*/  ULDC UR4, c[0x0][0x28c] ;  /* 0x0000a30000047ab9 */ /* 0x000fe20000000800 */
[----:B------:R-:W-:Y:S01]  /*11a0*/  UMOV UR36, URZ ;  /* 0x0000003f00247c82 */ /* 0x000fe20008000000 */
[----:B------:R-:W-:Y:S01]  /*11b0*/  UIADD3 UR4, UR4, 0xff, URZ ;  /* 0x000000ff04047890 */ /* 0x000fe2000fffe03f */
[----:B------:R-:W-:-:S03]  /*11c0*/  UMOV UR37, URZ ;  /* 0x0000003f00257c82 */ /* 0x000fc60008000000 */
[----:B------:R-:W-:-:S04]  /*11d0*/  USHF.R.S32.HI UR5, URZ, 0x1f, UR4 ;  /* 0x0000001f3f057899 */ /* 0x000fc80008011404 */
[----:B------:R-:W-:-:S04]  /*11e0*/  ULEA.HI UR5, UR5, UR4, URZ, 0x8 ;  /* 0x0000000405057291 */ /* 0x000fc8000f8f403f */
[----:B------:R-:W-:-:S12]  /*11f0*/  USHF.R.S32.HI UR39, URZ, 0x8, UR5 ;  /* 0x000000083f277899 */ /* 0x000fd80008011405 */
.L_x_390:
[----:B------:R-:W3:Y:S01]  /*1200*/  S2R R0, SR_TID.X ;  /* 0x0000000000007919 */ /* 0x000ee20000002100 */
[----:B----4-:R-:W4:Y:S01]  /*1210*/  S2UR UR7, SR_CgaCtaId ;  /* 0x00000000000779c3 */ /* 0x010f220000008800 */
[----:B------:R-:W-:Y:S02]  /*1220*/  UMOV UR6, 0x400 ;  /* 0x0000040000067882 */ /* 0x000fe40000000000 */
[----:B----4-:R-:W-:Y:S01]  /*1230*/  ULEA UR6, UR7, UR6, 0x18 ;  /* 0x0000000607067291 */ /* 0x010fe2000f8ec03f */
[----:B---3--:R-:W-:-:S04]  /*1240*/  LOP3.LUT R0, R0, 0x80, RZ, 0xc0, !PT ;  /* 0x0000008000007812 */ /* 0x008fc800078ec0ff */
[----:B------:R-:W-:-:S06]  /*1250*/  SHF.R.U32.HI R0, RZ, 0x7, R0 ;  /* 0x00000007ff007819 */ /* 0x000fcc0000011600 */
[----:B------:R-:W3:Y:S02]  /*1260*/  SHFL.IDX PT, R0, R0, RZ, 0x1f ;  /* 0x00001fff00007589 */ /* 0x000ee400000e0000 */
[----:B---3--:R-:W-:-:S13]  /*1270*/  R2UR UR4, R0 ;  /* 0x00000000000472ca */ /* 0x008fda00000e0000 */
[----:B------:R-:W-:-:S04]  /*1280*/  ULEA.HI UR5, UR4, UR4, URZ, 0x1 ;  /* 0x0000000404057291 */ /* 0x000fc8000f8f083f */
[----:B------:R-:W-:-:S04]  /*1290*/  ULOP3.LUT UR5, UR5, 0x7fffe, URZ, 0xc0, !UPT ;  /* 0x0007fffe05057892 */ /* 0x000fc8000f8ec03f */
[----:B------:R-:W-:-:S03]  /*12a0*/  UIADD3 UR5, UR4, -UR5, URZ ;  /* 0x8000000504057290 */ /* 0x000fc6000fffe03f */
[----:B------:R-:W-:Y:S01]  /*12b0*/  ULDC UR4, c[0x0][0x28c] ;  /* 0x0000a30000047ab9 */ /* 0x000fe20000000800 */
[----:B------:R-:W-:Y:S01]  /*12c0*/  ULEA UR5, UR5, UR6, 0xd ;  /* 0x0000000605057291 */ /* 0x000fe2000f8e683f */
[----:B------:R-:W-:-:S03]  /*12d0*/  ISETP.LT.AND P0, PT, RZ, UR4, PT ;  /* 0x00000004ff007c0c */ /* 0x000fc6000bf01270 */
[----:B------:R-:W-:-:S04]  /*12e0*/  UIADD3 UR5, UR5, 0x100, URZ ;  /* 0x0000010005057890 */ /* 0x000fc8000fffe03f */
[----:B------:R-:W-:-:S04]  /*12f0*/  USHF.R.U32.HI UR5, URZ, 0x4, UR5 ;  /* 0x000000043f057899 */ /* 0x000fc80008011605 */
[----:B------:R-:W-:-:S04]  /*1300*/  ULOP3.LUT UR5, UR5, 0x3fff, URZ, 0xc0, !UPT ;  /* 0x00003fff05057892 */ /* 0x000fc8000f8ec03f */
[----:B------:R-:W-:Y:S01]  /*1310*/  ULOP3.LUT UR38, UR5, 0x10000, URZ, 0xfc, !UPT ;  /* 0x0001000005267892 */ /* 0x000fe2000f8efc3f */
[----:B------:R-:W-:Y:S11]  /*1320*/  @P0 BRA `(.L_x_17) ;  /* 0x0000000000400947 */ /* 0x000ff60003800000 */
[----:B------:R-:W-:Y:S01]  /*1330*/  MOV R0, 0x0 ;  /* 0x0000000000007802 */ /* 0x000fe20000000f00 */
[----:B------:R-:W-:Y:S01]  /*1340*/  ULDC.64 UR4, c[0x4][0x68] ;  /* 0x01001a0000047ab9 */ /* 0x000fe20000000a00 */
[----:B------:R-:W-:Y:S01]  /*1350*/  ULDC.64 UR6, c[0x4][0x8] ;  /* 0x0100020000067ab9 */ /* 0x000fe20000000a00 */
[----:B0-2---:R-:W-:Y:S01]  /*1360*/  IMAD.U32 R4, RZ, RZ, UR4 ;  /* 0x00000004ff047e24 */ /* 0x005fe2000f8e00ff */
[----:B------:R0:W2:Y:S01]  /*1370*/  LDC.64 R14, c[0x4][R0] ;  /* 0x01000000000e7b82 */ /* 0x0000a20000000a00 */
[----:B------:R-:W-:Y:S01]  /*1380*/  IMAD.U32 R5, RZ, RZ, UR5 ;  /* 0x00000005ff057e24 */ /* 0x000fe2000f8e00ff */
[----:B------:R-:W-:Y:S01]  /*1390*/  ULDC.64 UR4, c[0x4][0x70] ;  /* 0x01001c0000047ab9 */ /* 0x000fe20000000a00 */
[----:B------:R-:W-:Y:S02]  /*13a0*/  IMAD.U32 R10, RZ, RZ, UR6 ;  /* 0x00000006ff0a7e24 */ /* 0x000fe4000f8e00ff */
[----:B------:R-:W-:Y:S02]  /*13b0*/  IMAD.U32 R6, RZ, RZ, UR4 ;  /* 0x00000004ff067e24 */ /* 0x000fe4000f8e00ff */
[----:B------:R-:W-:-:S02]  /*13c0*/  IMAD.U32 R7, RZ, RZ, UR5 ;  /* 0x00000005ff077e24 */ /* 0x000fc4000f8e00ff */
[----:B------:R-:W-:Y:S02]  /*13d0*/  IMAD.U32 R11, RZ, RZ, UR7 ;  /* 0x00000007ff0b7e24 */ /* 0x000fe4000f8e00ff */
[----:B------:R-:W-:Y:S02]  /*13e0*/  IMAD.MOV.U32 R8, RZ, RZ, 0x1e1 ;  /* 0x000001e1ff087424 */ /* 0x000fe400078e00ff */
[----:B------:R-:W-:Y:S02]  /*13f0*/  IMAD.MOV.U32 R12, RZ, RZ, 0x1 ;  /* 0x00000001ff0c7424 */ /* 0x000fe400078e00ff */
[----:B0-----:R-:W-:-:S07]  /*1400*/  IMAD.MOV.U32 R13, RZ, RZ, RZ ;  /* 0x000000ffff0d7224 */ /* 0x001fce00078e00ff */
[----:B------:R-:W-:-:S07]  /*1410*/  LEPC R20, `(.L_x_17) ;  /* 0x000000001014794e */ /* 0x000fce0000000000 */
[----:B-12--5:R-:W-:Y:S05]  /*1420*/  CALL.ABS.NOINC R14 ;  /* 0x000000000e007343 */ /* 0x026fea0003c00000 */
.L_x_17:
[----:B------:R-:W-:-:S04]  /*1430*/  LOP3.LUT R0, R17, 0x1, RZ, 0xfc, !PT ;  /* 0x0000000111007812 */ /* 0x000fc800078efcff */
[----:B------:R-:W-:-:S13]  /*1440*/  ISETP.NE.AND P0, PT, R0, 0x3, PT ;  /* 0x000000030000780c */ /* 0x000fda0003f05270 */
[----:B------:R-:W-:Y:S05]  /*1450*/  @!P0 BRA `(.L_x_18) ;  /* 0x0000000000048947 */ /* 0x000fea0003800000 */
[----:B------:R-:W-:Y:S01]  /*1460*/  BPT.TRAP 0x1 ;  /* 0x000000040000795c */ /* 0x000fe20000300000 */
.L_x_18:
[----:B------:R-:W3:Y:S01]  /*1470*/  S2UR UR5, SR_CgaCtaId ;  /* 0x00000000000579c3 */ /* 0x000ee20000008800 */
[----:B------:R-:W-:Y:S01]  /*1480*/  UMOV UR4, 0x400 ;  /* 0x0000040000047882 */ /* 0x000fe20000000000 */
[----:B------:R-:W-:Y:S02]  /*1490*/  IMAD.U32 R0, RZ, RZ, UR36 ;  /* 0x00000024ff007e24 */ /* 0x000fe4000f8e00ff */
[----:B------:R-:W-:-:S03]  /*14a0*/  IMAD.U32 R3, RZ, RZ, UR37 ;  /* 0x00000025ff037e24 */ /* 0x000fc6000f8e00ff */
[----:B------:R-:W-:Y:S01]  /*14b0*/  SHF.L.U32 R0, R0, 0x1f, RZ ;  /* 0x0000001f00007819 */ /* 0x000fe200000006ff */
[----:B---3--:R-:W-:-:S06]  /*14c0*/  ULEA UR4, UR5, UR4, 0x18 ;  /* 0x0000000405047291 */ /* 0x008fcc000f8ec03f */
[----:B------:R-:W-:-:S04]  /*14d0*/  IMAD.U32 R6, RZ, RZ, UR4 ;  /* 0x00000004ff067e24 */ /* 0x000fc8000f8e00ff */
[----:B------:R-:W-:-:S04]  /*14e0*/  IMAD R3, R3, 0x8, R6 ;  /* 0x0000000803037824 */ /* 0x000fc800078e0206 */
[----:B------:R3:W4:Y:S01]  /*14f0*/  SYNCS.PHASECHK.TRANS64.TRYWAIT P1, [R3+URZ], R0 ;  /* 0x00000000030075a7 */ /* 0x000722000802017f */
[----:B------:R-:W-:Y:S05]  /*1500*/  @!P0 BRA `(.L_x_19) ;  /* 0x0000000000048947 */ /* 0x000fea0003800000 */
[----:B------:R-:W-:Y:S01]  /*1510*/  BPT.TRAP 0x1 ;  /* 0x000000040000795c */ /* 0x000fe20000300000 */
.L_x_19:
[----:B----4-:R-:W-:Y:S05]  /*1520*/  @P1 BRA `(.L_x_20) ;  /* 0x0000000000081947 */ /* 0x010fea0003800000 */
[----:B------:R-:W4:Y:S02]  /*1530*/  SYNCS.PHASECHK.TRANS64.TRYWAIT P1, [R3+URZ], R0 ;  /* 0x00000000030075a7 */ /* 0x000f24000802017f */
[----:B----4-:R-:W-:Y:S05]  /*1540*/  @!P1 BRA `(.L_x_21) ;  /* 0x0000013000b89947 */ /* 0x010fea0003800000 */
.L_x_20:
[----:B------:R-:W-:-:S04]  /*1550*/  UISETP.LT.AND UP0, UPT, UR39, 0x1, UPT ;  /* 0x000000012700788c */ /* 0x000fc8000bf01270 */
[----:B------:R-:W-:-:S06]  /*1560*/  USEL UR4, UR39, 0x1, UP0 ;  /* 0x0000000127047887 */ /* 0x000fcc0008000000 */
[----:B---34-:R-:W-:Y:S01]  /*1570*/  IMAD.U32 R0, RZ, RZ, UR4 ;  /* 0x00000004ff007e24 */ /* 0x018fe2000f8e00ff */
[----:B------:R-:W-:Y:S05]  /*1580*/  WARPSYNC.ALL ;  /* 0x0000000000007948 */ /* 0x000fea0003800000 */
[----:B------:R-:W-:-:S04]  /*1590*/  IADD3 R0, -R0, UR39, RZ ;  /* 0x0000002700007c10 */ /* 0x000fc8000fffe1ff */
[----:B------:R-:W-:Y:S02]  /*15a0*/  ISETP.GE.AND P1, PT, R0, 0x1, PT ;  /* 0x000000010000780c */ /* 0x000fe40003f26270 */
[----:B------:R-:W-:Y:S01]  /*15b0*/  R2UR UR4, R6 ;  /* 0x00000000060472ca */ /* 0x000fe200000e0000 */
[----:B------:R-:W-:Y:S01]  /*15c0*/  UIMAD UR53, UR37, 0xc00, UR38 ;  /* 0x00000c00253578a4 */ /* 0x000fe2000f8e0226 */
[----:B------:R-:W-:Y:S01]  /*15d0*/  WARPGROUP.ARRIVE ;  /* 0x00000000000079c5 */ /* 0x000fe20000000000 */
[----:B------:R-:W-:Y:S01]  /*15e0*/  UMOV UR41, 0x40000040 ;  /* 0x4000004000297882 */ /* 0x000fe20000000000 */
[----:B------:R-:W-:Y:S01]  /*15f0*/  UMOV UR43, 0x40000040 ;  /* 0x40000040002b7882 */ /* 0x000fe20000000000 */
[----:B------:R-:W-:Y:S01]  /*1600*/  UMOV UR33, UR41 ;  /* 0x0000002900217c82 */ /* 0x000fe20008000000 */
[----:B------:R-:W-:Y:S01]  /*1610*/  UMOV UR35, 0x40000040 ;  /* 0x4000004000237882 */ /* 0x000fe20000000000 */
[----:B------:R-:W-:Y:S01]  /*1620*/  UMOV UR25, UR41 ;  /* 0x0000002900197c82 */ /* 0x000fe20008000000 */
[----:B------:R-:W-:Y:S01]  /*1630*/  UMOV UR40, UR53 ;  /* 0x0000003500287c82 */ /* 0x000fe20008000000 */
[----:B------:R-:W-:Y:S01]  /*1640*/  UMOV UR27, 0x40000040 ;  /* 0x40000040001b7882 */ /* 0x000fe20000000000 */
[----:B------:R-:W-:Y:S01]  /*1650*/  UMOV UR32, UR40 ;  /* 0x0000002800207c82 */ /* 0x000fe20008000000 */
[----:B------:R-:W-:Y:S01]  /*1660*/  UMOV UR24, UR40 ;  /* 0x0000002800187c82 */ /* 0x000fe20008000000 */
[----:B------:R-:W-:Y:S01]  /*1670*/  UMOV UR16, UR40 ;  /* 0x0000002800107c82 */ /* 0x000fe20008000000 */
[----:B------:R-:W-:Y:S01]  /*1680*/  UIADD3 UR4, UR4, 0x18100, URZ ;  /* 0x0001810004047890 */ /* 0x000fe2000fffe03f */
[----:B------:R-:W-:Y:S01]  /*1690*/  UMOV UR17, UR41 ;  /* 0x0000002900117c82 */ /* 0x000fe20008000000 */
[----:B------:R-:W-:-:S02]  /*16a0*/  UMOV UR19, 0x40000040 ;  /* 0x4000004000137882 */ /* 0x000fc40000000000 */
[----:B------:R-:W-:Y:S01]  /*16b0*/  USHF.R.U32.HI UR4, URZ, 0x4, UR4 ;  /* 0x000000043f047899 */ /* 0x000fe20008011604 */
[----:B------:R-:W-:Y:S01]  /*16c0*/  UMOV UR12, UR40 ;  /* 0x00000028000c7c82 */ /* 0x000fe20008000000 */
[----:B------:R-:W-:Y:S02]  /*16d0*/  UMOV UR13, UR41 ;  /* 0x00000029000d7c82 */ /* 0x000fe40008000000 */
[----:B------:R-:W-:Y:S01]  /*16e0*/  ULOP3.LUT UR4, UR4, 0x3fff, URZ, 0xc0, !UPT ;  /* 0x00003fff04047892 */ /* 0x000fe2000f8ec03f */
[----:B------:R-:W-:Y:S01]  /*16f0*/  UMOV UR15, 0x40000040 ;  /* 0x40000040000f7882 */ /* 0x000fe20000000000 */
[----:B------:R-:W-:Y:S02]  /*1700*/  UMOV UR5, UR41 ;  /* 0x0000002900057c82 */ /* 0x000fe40008000000 */
[----:B------:R-:W-:Y:S01]  /*1710*/  ULOP3.LUT UR52, UR4, 0x10000, URZ, 0xfc, !UPT ;  /* 0x0001000004347892 */ /* 0x000fe2000f8efc3f */
[----:B------:R-:W-:Y:S02]  /*1720*/  UMOV UR7, 0x40000040 ;  /* 0x4000004000077882 */ /* 0x000fe40000000000 */
[----:B------:R-:W-:Y:S01]  /*1730*/  UMOV UR4, UR40 ;  /* 0x0000002800047c82 */ /* 0x000fe20008000000 */
[----:B------:R-:W-:Y:S01]  /*1740*/  UIMAD UR54, UR37, 0xb00, UR52 ;  /* 0x00000b00253678a4 */ /* 0x000fe2000f8e0234 */
[----:B------:R-:W-:Y:S01]  /*1750*/  UMOV UR20, UR40 ;  /* 0x0000002800147c82 */ /* 0x000fe20008000000 */
[----:B------:R-:W-:-:S02]  /*1760*/  UMOV UR21, UR41 ;  /* 0x0000002900157c82 */ /* 0x000fc40008000000 */
[----:B------:R-:W-:Y:S02]  /*1770*/  UIADD3 UR34, UR54, 0x80, URZ ;  /* 0x0000008036227890 */ /* 0x000fe4000fffe03f */
[----:B------:R-:W-:Y:S02]  /*1780*/  UIADD3 UR26, UR54, 0x100, URZ ;  /* 0x00000100361a7890 */ /* 0x000fe4000fffe03f */
[----:B------:R-:W-:Y:S01]  /*1790*/  UMOV UR42, UR54 ;  /* 0x00000036002a7c82 */ /* 0x000fe20008000000 */
[----:B------:R-:W-:Y:S01]  /*17a0*/  UIADD3 UR18, UR54, 0x180, URZ ;  /* 0x0000018036127890 */ /* 0x000fe2000fffe03f */
[----:B------:R-:W-:Y:S01]  /*17b0*/  IGMMA.64x16x32.S8.S8 R192, gdesc[UR40], RZ, !UPT, gsb0 ;  /* 0x0060000028c079f1 */ /* 0x000fe2000c0410ff */
[----:B------:R-:W-:Y:S02]  /*17c0*/  UIADD3 UR14, UR54, 0x200, URZ ;  /* 0x00000200360e7890 */ /* 0x000fe4000fffe03f */
[----:B------:R-:W-:Y:S02]  /*17d0*/  UIADD3 UR6, UR54, 0x280, URZ ;  /* 0x0000028036067890 */ /* 0x000fe4000fffe03f */
[----:B------:R-:W-:Y:S01]  /*17e0*/  UIADD3 UR22, UR54, 0x300, URZ ;  /* 0x0000030036167890 */ /* 0x000fe2000fffe03f */
[----:B------:R-:W-:Y:S01]  /*17f0*/  UMOV UR23, 0x40000040 ;  /* 0x4000004000177882 */ /* 0x000fe20000000000 */
[----:B------:R-:W-:Y:S01]  /*1800*/  UIADD3 UR46, UR54, 0x380, URZ ;  /* 0x00000380362e7890 */ /* 0x000fe2000fffe03f */
[----:B------:R-:W-:Y:S01]  /*1810*/  UMOV UR44, UR40 ;  /* 0x00000028002c7c82 */ /* 0x000fe20008000000 */
[----:B------:R-:W-:Y:S01]  /*1820*/  UMOV UR45, UR41 ;  /* 0x00000029002d7c82 */ /* 0x000fe20008000000 */
        /* <DEDUP_REMOVED lines=14> */
[----:B------:R-:W-:-:S02]  /*1910*/  WARPGROUP.DEPBAR.LE gsb0, 0x0 ;  /* 0x00008000000079c5 */ /* 0x000fc40000010000 */
[----:B------:R-:W-:-:S06]  /*1920*/  WARPGROUP.ARRIVE ;  /* 0x00000000000079c5 */ /* 0x000fcc0000000000 */
[----:B------:R-:W-:Y:S03]  /*1930*/  IGMMA.64x16x32.S8.S8 R176, gdesc[UR32], RZ, !UPT, gsb0 ;  /* 0x0060000020b079f1 */ /* 0x000fe6000c0410ff */
[----:B------:R-:W-:Y:S02]  /*1940*/  WARPGROUP.DEPBAR.LE gsb0, 0x0 ;  /* 0x00008000000079c5 */ /* 0x000fe40000010000 */
[----:B------:R-:W-:-:S06]  /*1950*/  WARPGROUP.ARRIVE ;  /* 0x00000000000079c5 */ /* 0x000fcc0000000000 */
[----:B------:R-:W-:Y:S03]  /*1960*/  IGMMA.64x16x32.S8.S8 R160, gdesc[UR24], RZ, !UPT, gsb0 ;  /* 0x0060000018a079f1 */ /* 0x000fe6000c0410ff */
[----:B------:R-:W-:Y:S02]  /*1970*/  WARPGROUP.DEPBAR.LE gsb0, 0x0 ;  /* 0x00008000000079c5 */ /* 0x000fe40000010000 */
[----:B------:R-:W-:-:S06]  /*1980*/  WARPGROUP.ARRIVE ;  /* 0x00000000000079c5 */ /* 0x000fcc0000000000 */
[----:B------:R-:W-:Y:S01]  /*1990*/  IGMMA.64x16x32.S8.S8 R144, gdesc[UR16], RZ, !UPT, gsb0 ;  /* 0x00600000109079f1 */ /* 0x000fe2000c0410ff */
[----:B------:R-:W-:Y:S01]  /*19a0*/  UIADD3 UR16, UR53, 0x2, URZ ;  /* 0x0000000235107890 */ /* 0x000fe2000fffe03f */
[----:B------:R-:W-:Y:S01]  /*19b0*/  UMOV UR17, 0x40000040 ;  /* 0x4000004000117882 */ /* 0x000fe20000000000 */
[----:B------:R-:W-:Y:S02]  /*19c0*/  WARPGROUP.DEPBAR.LE gsb0, 0x0 ;  /* 0x00008000000079c5 */ /* 0x000fe40000010000 */
[----:B------:R-:W-:-:S06]  /*19d0*/  WARPGROUP.ARRIVE ;  /* 0x00000000000079c5 */ /* 0x000fcc0000000000 */
[----:B------:R-:W-:Y:S03]  /*19e0*/  IGMMA.64x16x32.S8.S8 R128, gdesc[UR12], RZ, !UPT, gsb0 ;  /* 0x006000000c8079f1 */ /* 0x000fe6000c0410ff */
        /* <DEDUP_REMOVED lines=18> */
[----:B------:R-:W-:Y:S01]  /*1b10*/  UMOV UR48, UR55 ;  /* 0x0000003700307c82 */ /* 0x000fe20008000000 */
[----:B------:R-:W-:Y:S01]  /*1b20*/  UMOV UR49, 0x40000040 ;  /* 0x4000004000317882 */ /* 0x000fe20000000000 */
[----:B------:R-:W-:Y:S01]  /*1b30*/  UMOV UR28, UR48 ;  /* 0x00000030001c7c82 */ /* 0x000fe20008000000 */
        /* <DEDUP_REMOVED lines=17> */
[----:B------:R-:W-:Y:S01]  /*1c50*/  UIADD3 UR55, UR53, 0x404, URZ ;  /* 0x0000040435377890 */ /* 0x000fe2000fffe03f */
[----:B------:R-:W-:-:S02]  /*1c60*/  WARPGROUP.DEPBAR.LE gsb0, 0x0 ;  /* 0x00008000000079c5 */ /* 0x000fc40000010000 */
[----:B------:R-:W-:-:S06]  /*1c70*/  WARPGROUP.ARRIVE ;  /* 0x00000000000079c5 */ /* 0x000fcc0000000000 */
[----:B------:R-:W-:Y:S01]  /*1c80*/  IGMMA.64x16x32.S8.S8 R24, gdesc[UR48], RZ, !UPT, gsb0 ;  /* 0x00600000301879f1 */ /* 0x000fe2000c0410ff */
[----:B------:R-:W-:Y:S01]  /*1c90*/  UMOV UR50, UR18 ;  /* 0x0000001200327c82 */ /* 0x000fe20008000000 */
[----:B------:R-:W-:Y:S01]  /*1ca0*/  UMOV UR51, UR19 ;  /* 0x0000001300337c82 */ /* 0x000fe20008000000 */
[----:B------:R-:W-:Y:S01]  /*1cb0*/  UIADD3 UR18, UR54, 0x2, URZ ;  /* 0x0000000236127890 */ /* 0x000fe2000fffe03f */
[----:B------:R-:W-:Y:S01]  /*1cc0*/  UMOV UR19, 0x40000040 ;  /* 0x4000004000137882 */ /* 0x000fe20000000000 */
[----:B------:R-:W-:Y:S02]  /*1cd0*/  WARPGROUP.DEPBAR.LE gsb0, 0x0 ;  /* 0x00008000000079c5 */ /* 0x000fe40000010000 */
[----:B------:R-:W-:-:S06]  /*1ce0*/  WARPGROUP.ARRIVE ;  /* 0x00000000000079c5 */ /* 0x000fcc0000000000 */
[----:B------:R-:W-:Y:S01]  /*1cf0*/  IGMMA.64x16x32.S8.S8 R40, gdesc[UR28], RZ, !UPT, gsb0 ;  /* 0x006000001c2879f1 */ /* 0x000fe2000c0410ff */
[----:B------:R-:W-:Y:S01]  /*1d00*/  UIADD3 UR30, UR54, 0x282, URZ ;  /* 0x00000282361e7890 */ /* 0x000fe2000fffe03f */
[----:B------:R-:W-:Y:S01]  /*1d10*/  UMOV UR28, UR16 ;  /* 0x00000010001c7c82 */ /* 0x000fe20008000000 */
[----:B------:R-:W-:Y:S01]  /*1d20*/  UMOV UR29, UR17 ;  /* 0x00000011001d7c82 */ /* 0x000fe20008000000 */
        /* <DEDUP_REMOVED lines=66> */
[----:B------:R-:W-:Y:S03]  /*2150*/  IGMMA.64x16x32.S8.S8 R192, gdesc[UR16], R192, gsb0 ;  /* 0x0060000010c079f1 */ /* 0x000fe600080410c0 */
[----:B------:R-:W-:Y:S02]  /*2160*/  WARPGROUP.DEPBAR.LE gsb0, 0x0 ;  /* 0x00008000000079c5 */ /* 0x000fe40000010000 */
[----:B------:R-:W-:-:S06]  /*2170*/  WARPGROUP.ARRIVE ;  /* 0x00000000000079c5 */ /* 0x000fcc0000000000 */
[----:B------:R-:W-:Y:S03]  /*2180*/  IGMMA.64x16x32.S8.S8 R176, gdesc[UR8], R176, gsb0 ;  /* 0x0060000008b079f1 */ /* 0x000fe600080410b0 */
[----:B------:R-:W-:Y:S02]  /*2190*/  WARPGROUP.DEPBAR.LE gsb0, 0x0 ;  /* 0x00008000000079c5 */ /* 0x000fe40000010000 */
[----:B------:R-:W-:-:S06]  /*21a0*/  WARPGROUP.ARRIVE ;  /* 0x00000000000079c5 */ /* 0x000fcc0000000000 */
[----:B------:R-:W-:Y:S01]  /*21b0*/  IGMMA.64x16x32.S8.S8 R160, gdesc[UR4], R160, gsb0 ;  /* 0x0060000004a079f1 */ /* 0x000fe200080410a0 */
[----:B------:R-:W-:Y:S02]  /*21c0*/  UIADD3 UR4, UR53, 0x402, URZ ;  /* 0x0000040235047890 */ /* 0x000fe4000fffe03f */
        /* <DEDUP_REMOVED lines=46> */
[----:B------:R-:W-:-:S02]  /*24b0*/  WARPGROUP.DEPBAR.LE gsb0, 0x0 ;  /* 0x00008000000079c5 */ /* 0x000fc40000010000 */
[----:B------:R-:W-:-:S06]  /*24c0*/  WARPGROUP.ARRIVE ;  /* 0x00000000000079c5 */ /* 0x000fcc0000000000 */
[----:B------:R-:W-:Y:S01]  /*24d0*/  IGMMA.64x16x32.S8.S8 R24, gdesc[UR48], R24, gsb0 ;  /* 0x00600000301879f1 */ /* 0x000fe20008041018 */
[----:B------:R-:W-:Y:S01]  /*24e0*/  UIADD3 UR50, UR54, 0x504, URZ ;  /* 0x0000050436327890 */ /* 0x000fe2000fffe03f */
[----:B------:R-:W-:Y:S01]  /*24f0*/  UMOV UR51, 0x40000040 ;  /* 0x4000004000337882 */ /* 0x000fe20000000000 */
[----:B------:R-:W-:Y:S02]  /*2500*/  WARPGROUP.DEPBAR.LE gsb0, 0x0 ;  /* 0x00008000000079c5 */ /* 0x000fe40000010000 */
[----:B------:R-:W-:-:S06]  /*2510*/  WARPGROUP.ARRIVE ;  /* 0x00000000000079c5 */ /* 0x000fcc0000000000 */
[----:B------:R-:W-:Y:S01]  /*2520*/  IGMMA.64x16x32.S8.S8 R40, gdesc[UR40], R40, gsb0 ;  /* 0x00600000282879f1 */ /* 0x000fe20008041028 */
[----:B------:R-:W-:Y:S02]  /*2530*/  UIADD3 UR40, UR53, 0x4, URZ ;  /* 0x0000000435287890 */ /* 0x000fe4000fffe03f */
[----:B------:R-:W-:Y:S01]  /*2540*/  UIADD3 UR42, UR54, 0x4, URZ ;  /* 0x00000004362a7890 */ /* 0x000fe2000fffe03f */
[----:B------:R-:W-:Y:S01]  /*2550*/  UMOV UR41, 0x40000040 ;  /* 0x4000004000297882 */ /* 0x000fe20000000000 */
[----:B------:R-:W-:Y:S01]  /*2560*/  UMOV UR43, 0x40000040 ;  /* 0x40000040002b7882 */ /* 0x000fe20000000000 */
[----:B------:R-:W-:Y:S02]  /*2570*/  UMOV UR49, UR41 ;  /* 0x0000002900317c82 */ /* 0x000fe40008000000 */
[----:B------:R-:W-:Y:S01]  /*2580*/  UMOV UR48, UR40 ;  /* 0x0000002800307c82 */ /* 0x000fe20008000000 */
[----:B------:R-:W-:Y:S02]  /*2590*/  WARPGROUP.DEPBAR.LE gsb0, 0x0 ;  /* 0x00008000000079c5 */ /* 0x000fe40000010000 */
[----:B------:R-:W-:-:S06]  /*25a0*/  WARPGROUP.ARRIVE ;  /* 0x00000000000079c5 */ /* 0x000fcc0000000000 */
[----:B------:R-:W-:Y:S01]  /*25b0*/  IGMMA.64x16x32.S8.S8 R56, gdesc[UR32], R56, gsb0 ;  /* 0x00600000203879f1 */ /* 0x000fe20008041038 */
[----:B------:R-:W-:Y:S01]  /*25c0*/  UIADD3 UR34, UR54, 0x84, URZ ;  /* 0x0000008436227890 */ /* 0x000fe2000fffe03f */
[----:B------:R-:W-:Y:S01]  /*25d0*/  UMOV UR32, UR40 ;  /* 0x0000002800207c82 */ /* 0x000fe20008000000 */
[----:B------:R-:W-:Y:S01]  /*25e0*/  UMOV UR33, UR41 ;  /* 0x0000002900217c82 */ /* 0x000fe20008000000 */
[----:B------:R-:W-:Y:S01]  /*25f0*/  UMOV UR35, 0x40000040 ;  /* 0x4000004000237882 */ /* 0x000fe20000000000 */
        /* <DEDUP_REMOVED lines=68> */
[----:B------:R-:W-:Y:S01]  /*2a40*/  UIADD3 UR16, UR53, 0x6, URZ ;  /* 0x0000000635107890 */ /* 0x000fe2000fffe03f */
        /* <DEDUP_REMOVED lines=45> */
[----:B------:R-:W-:Y:S01]  /*2d20*/  IGMMA.64x16x32.S8.S8 R24, gdesc[UR48], R24, gsb0 ;  /* 0x00600000301879f1 */ /* 0x000fe20008041018 */
[----:B------:R-:W-:Y:S01]  /*2d30*/  UMOV UR50, UR18 ;  /* 0x0000001200327c82 */ /* 0x000fe20008000000 */
[----:B------:R-:W-:Y:S01]  /*2d40*/  UMOV UR51, UR19 ;  /* 0x0000001300337c82 */ /* 0x000fe20008000000 */
[----:B------:R-:W-:Y:S01]  /*2d50*/  UIADD3 UR18, UR54, 0x6, URZ ;  /* 0x0000000636127890 */ /* 0x000fe2000fffe03f */
        /* <DEDUP_REMOVED lines=412> */
[----:B------:R-:W-:Y:S01]  /*4720*/  UMOV UR48, UR32 ;  /* 0x0000002000307c82 */ /* 0x000fe20008000000 */
[----:B------:R-:W-:Y:S01]  /*4730*/  UMOV UR49, UR33 ;  /* 0x0000002100317c82 */ /* 0x000fe20008000000 */
[----:B------:R-:W-:-:S02]  /*4740*/  WARPGROUP.DEPBAR.LE gsb0, 0x0 ;  /* 0x00008000000079c5 */ /* 0x000fc40000010000 */
        /* <DEDUP_REMOVED lines=69> */
[----:B------:R-:W-:Y:S01]  /*4ba0*/  UIADD3 UR53, UR53, 0xa06, URZ ;  /* 0x00000a0635357890 */ /* 0x000fe2000fffe03f */
        /* <DEDUP_REMOVED lines=207> */
[----:B------:R-:W-:Y:S05]  /*58a0*/  @!P1 BRA `(.L_x_22) ;  /* 0x0000004400a09947 */ /* 0x000fea0003800000 */
[----:B------:R-:W-:Y:S02]  /*58b0*/  UIADD3 UR53, UR37, 0x1, URZ ;  /* 0x0000000125357890 */ /* 0x000fe4000fffe03f */
[----:B------:R-:W-:Y:S02]  /*58c0*/  IMAD.U32 R3, RZ, RZ, UR37 ;  /* 0x00000025ff037e24 */ /* 0x000fe4000f8e00ff */
[----:B------:R-:W-:-:S04]  /*58d0*/  UISETP.NE.AND UP0, UPT, UR53, 0x2, UPT ;  /* 0x000000023500788c */ /* 0x000fc8000bf05270 */
[----:B------:R-:W-:Y:S02]  /*58e0*/  USEL UR4, URZ, 0x1, UP0 ;  /* 0x000000013f047887 */ /* 0x000fe40008000000 */
[----:B------:R-:W-:Y:S02]  /*58f0*/  USEL UR53, UR53, URZ, UP0 ;  /* 0x0000003f35357287 */ /* 0x000fe40008000000 */
[----:B------:R-:W-:-:S06]  /*5900*/  ULOP3.LUT UR4, UR36, UR4, URZ, 0x3c, !UPT ;  /* 0x0000000424047292 */ /* 0x000fcc000f8e3c3f */
[----:B------:R-:W-:-:S07]  /*5910*/  IMAD.U32 R7, RZ, RZ, UR4 ;  /* 0x00000004ff077e24 */ /* 0x000fce000f8e00ff */
.L_x_29:
[----:B------:R-:W-:Y:S05]  /*5920*/  @!P0 BRA `(.L_x_23) ;  /* 0x0000000000048947 */ /* 0x000fea0003800000 */
[----:B------:R-:W-:Y:S01]  /*5930*/  BPT.TRAP 0x1 ;  /* 0x000000040000795c */ /* 0x000fe20000300000 */
.L_x_23:
[----:B------:R-:W3:Y:S01]  /*5940*/  S2UR UR5, SR_CgaCtaId ;  /* 0x00000000000579c3 */ /* 0x000ee20000008800 */
[----:B------:R-:W-:Y:S01]  /*5950*/  UMOV UR4, 0x400 ;  /* 0x0000040000047882 */ /* 0x000fe20000000000 */
[----:B0-2---:R-:W-:Y:S01]  /*5960*/  IMAD.U32 R5, RZ, RZ, UR53 ;  /* 0x00000035ff057e24 */ /* 0x005fe2000f8e00ff */
[----:B------:R-:W-:Y:S01]  /*5970*/  SHF.L.U32 R4, R7, 0x1f, RZ ;  /* 0x0000001f07047819 */ /* 0x000fe200000006ff */
[----:B---3--:R-:W-:-:S06]  /*5980*/  ULEA UR4, UR5, UR4, 0x18 ;  /* 0x0000000405047291 */ /* 0x008fcc000f8ec03f */
[----:B------:R-:W-:-:S04]  /*5990*/  IMAD.U32 R6, RZ, RZ, UR4 ;  /* 0x00000004ff067e24 */ /* 0x000fc8000f8e00ff */
[----:B------:R-:W-:-:S04]  /*59a0*/  IMAD R5, R5, 0x8, R6 ;  /* 0x0000000805057824 */ /* 0x000fc800078e0206 */
[----:B------:R0:W2:Y:S01]  /*59b0*/  SYNCS.PHASECHK.TRANS64.TRYWAIT P1, [R5+URZ], R4 ;  /* 0x00000004050075a7 */ /* 0x0000a2000802017f */
[----:B------:R-:W-:Y:S05]  /*59c0*/  @!P0 BRA `(.L_x_24) ;  /* 0x0000000000048947 */ /* 0x000fea0003800000 */
[----:B------:R-:W-:Y:S01]  /*59d0*/  BPT.TRAP 0x1 ;  /* 0x000000040000795c */ /* 0x000fe20000300000 */
.L_x_24:
[----:B--2---:R-:W-:Y:S05]  /*59e0*/  @P1 BRA `(.L_x_25) ;  /* 0x0000000000081947 */ /* 0x004fea0003800000 */
[----:B------:R-:W2:Y:S02]  /*59f0*/  SYNCS.PHASECHK.TRANS64.TRYWAIT P1, [R5+URZ], R4 ;  /* 0x00000004050075a7 */ /* 0x000ea4000802017f */
[----:B--2---:R-:W-:Y:S05]  /*5a00*/  @!P1 BRA `(.L_x_26) ;  /* 0x000000ec009c9947 */ /* 0x004fea0003800000 */
.L_x_25:
[----:B------:R-:W-:Y:S01]  /*5a10*/  UIMAD UR54, UR53, 0xc00, UR38 ;  /* 0x00000c00353678a4 */ /* 0x000fe2000f8e0226 */
[----:B------:R-:W-:Y:S01]  /*5a20*/  WARPGROUP.ARRIVE ;  /* 0x00000000000079c5 */ /* 0x000fe20000000000 */
[----:B------:R-:W-:Y:S01]  /*5a30*/  UIMAD UR55, UR53, 0xb00, UR52 ;  /* 0x00000b00353778a4 */ /* 0x000fe2000f8e0234 */
[----:B------:R-:W-:Y:S01]  /*5a40*/  UMOV UR5, 0x40000040 ;  /* 0x4000004000057882 */ /* 0x000fe20000000000 */
[----:B------:R-:W-:Y:S02]  /*5a50*/  UMOV UR7, 0x40000040 ;  /* 0x4000004000077882 */ /* 0x000fe40000000000 */
[----:B------:R-:W-:Y:S01]  /*5a60*/  UIADD3 UR10, UR55, 0x80, URZ ;  /* 0x00000080370a7890 */ /* 0x000fe2000fffe03f */
[----:B------:R-:W-:Y:S02]  /*5a70*/  UMOV UR4, UR54 ;  /* 0x0000003600047c82 */ /* 0x000fe40008000000 */
[----:B------:R-:W-:Y:S01]  /*5a80*/  UMOV UR6, UR55 ;  /* 0x0000003700067c82 */ /* 0x000fe20008000000 */
[----:B------:R-:W-:Y:S01]  /*5a90*/  UMOV UR8, UR4 ;  /* 0x0000000400087c82 */ /* 0x000fe20008000000 */
[----:B------:R-:W-:Y:S01]  /*5aa0*/  IGMMA.64x16x32.S8.S8 R192, gdesc[UR4], R192, gsb0 ;  /* 0x0060000004c079f1 */ /* 0x000fe200080410c0 */
        /* <DEDUP_REMOVED lines=38> */
[----:B------:R-:W-:-:S02]  /*5d10*/  UIADD3 UR4, UR54, 0x2, URZ ;  /* 0x0000000236047890 */ /* 0x000fc4000fffe03f */
[----:B------:R-:W-:Y:S01]  /*5d20*/  UIADD3 UR5, UR55, 0x2, URZ ;  /* 0x0000000237057890 */ /* 0x000fe2000fffe03f */
        /* <DEDUP_REMOVED lines=101> */
[----:B------:R-:W-:Y:S01]  /*6380*/  UMOV UR8, UR4 ;  /* 0x0000000400087c82 */ /* 0x000fe20008000000 */
[----:B------:R-:W-:Y:S01]  /*6390*/  UMOV UR9, 0x40000040 ;  /* 0x4000004000097882 */ /* 0x000fe20000000000 */
        /* <DEDUP_REMOVED lines=124> */
[----:B------:R-:W-:Y:S02]  /*6b60*/  WARPGROUP.DEPBAR.LE gsb0, 0x0 ;  /* 0x00008000000079c5 */ /* 0x000fe40000010000 */
[----:B------:R-:W-:-:S06]  /*6b70*/  WARPGROUP.ARRIVE ;  /* 0x00000000000079c5 */ /* 0x000fcc0000000000 */
[----:B------:R-:W-:Y:S01]  /*6b80*/  IGMMA.64x16x32.S8.S8 R152, gdesc[UR12], R152, gsb0 ;  /* 0x006000000c9879f1 */ /* 0x000fe20008041098 */
[----:B------:R-:W-:Y:S02]  /*6b90*/  UIADD3 UR12, UR55, 0x4, URZ ;  /* 0x00000004370c7890 */ /* 0x000fe4000fffe03f */
[----:B------:R-:W-:Y:S02]  /*6ba0*/  UIADD3 UR13, UR55, 0x84, URZ ;  /* 0x00000084370d7890 */ /* 0x000fe4000fffe03f */
        /* <DEDUP_REMOVED lines=31> */
[----:B------:R-:W-:Y:S01]  /*6da0*/  UMOV UR10, UR13 ;  /* 0x0000000d000a7c82 */ /* 0x000fe20008000000 */
[----:B------:R-:W-:Y:S01]  /*6db0*/  UMOV UR11, 0x40000040 ;  /* 0x40000040000b7882 */ /* 0x000fe20000000000 */
[----:B------:R-:W-:Y:S01]  /*6dc0*/  UMOV UR13, UR5 ;  /* 0x00000005000d7c82 */ /* 0x000fe20008000000 */
        /* <DEDUP_REMOVED lines=641> */
[----:B------:R-:W-:Y:S01]  /*95e0*/  UIADD3 UR54, UR54, 0xa06, URZ ;  /* 0x00000a0636367890 */ /* 0x000fe2000fffe03f */
        /* <DEDUP_REMOVED lines=128> */
[----:B------:R-:W-:Y:S01]  /*9df0*/  BPT.TRAP 0x1 ;  /* 0x000000040000795c */ /* 0x000fe20000300000 */
.L_x_27:
[----:B------:R-:W-:-:S13]  /*9e00*/  ISETP.NE.AND P1, PT, R2, RZ, PT ;  /* 0x000000ff0200720c */ /* 0x000fda0003f25270 */
[----:B0-2---:R-:W-:-:S04]  /*9e10*/  @P1 IMAD R4, R3, 0x8, R6 ;  /* 0x0000000803041824 */ /* 0x005fc800078e0206 */
[----:B------:R-:W-:-:S05]  /*9e20*/  @P1 VIADD R5, R4, 0x10 ;  /* 0x0000001004051836 */ /* 0x000fca0000000000 */
[----:B------:R-:W-:-:S04]  /*9e30*/  @P1 PRMT R5, R16, 0x654, R5 ;  /* 0x0000065410051816 */ /* 0x000fc80000000005 */
[----:B------:R0:W-:Y:S01]  /*9e40*/  @P1 SYNCS.ARRIVE.TRANS64.RED.A1T0 RZ, [R5+URZ], RZ ;  /* 0x000000ff05ff19a7 */ /* 0x0001e2000810043f */
[----:B------:R-:W-:-:S13]  /*9e50*/  ISETP.GT.U32.AND P1, PT, R17, 0x1, PT ;  /* 0x000000011100780c */ /* 0x000fda0003f24070 */
[----:B0-----:R-:W-:Y:S05]  /*9e60*/  @P1 BRA `(.L_x_28) ;  /* 0x0000000000041947 */ /* 0x001fea0003800000 */
[----:B------:R-:W-:Y:S01]  /*9e70*/  BPT.TRAP 0x1 ;  /* 0x000000040000795c */ /* 0x000fe20000300000 */
.L_x_28:
[----:B------:R-:W-:Y:S01]  /*9e80*/  UIADD3 UR53, UR53, 0x1, URZ ;  /* 0x0000000135357890 */ /* 0x000fe2000fffe03f */
[C---:B------:R-:W-:Y:S01]  /*9e90*/  ISETP.GT.AND P2, PT, R0.reuse, 0x1, PT ;  /* 0x000000010000780c */ /* 0x040fe20003f44270 */
[----:B------:R-:W-:Y:S02]  /*9ea0*/  VIADD R3, R3, 0x1 ;  /* 0x0000000103037836 */ /* 0x000fe40000000000 */
[----:B------:R-:W-:Y:S01]  /*9eb0*/  UISETP.NE.AND UP0, UPT, UR53, 0x2, UPT ;  /* 0x000000023500788c */ /* 0x000fe2000bf05270 */
[----:B------:R-:W-:Y:S02]  /*9ec0*/  VIADD R0, R0, 0xffffffff ;  /* 0xffffffff00007836 */ /* 0x000fe40000000000 */
[C---:B------:R-:W-:Y:S01]  /*9ed0*/  ISETP.NE.AND P1, PT, R3.reuse, 0x2, PT ;  /* 0x000000020300780c */ /* 0x040fe20003f25270 */
[----:B------:R-:W-:Y:S02]  /*9ee0*/  USEL UR4, URZ, 0x1, UP0 ;  /* 0x000000013f047887 */ /* 0x000fe40008000000 */
[----:B------:R-:W-:Y:S01]  /*9ef0*/  USEL UR53, UR53, URZ, UP0 ;  /* 0x0000003f35357287 */ /* 0x000fe20008000000 */
[----:B------:R-:W-:-:S03]  /*9f00*/  SEL R3, R3, RZ, P1 ;  /* 0x000000ff03037207 */ /* 0x000fc60000800000 */
[----:B------:R-:W-:Y:S01]  /*9f10*/  LOP3.LUT R7, R7, UR4, RZ, 0x3c, !PT ;  /* 0x0000000407077c12 */ /* 0x000fe2000f8e3cff */
[----:B------:R-:W-:Y:S07]  /*9f20*/  @P2 BRA `(.L_x_29) ;  /* 0xffffffb8007c2947 */ /* 0x000fee000383ffff */
.L_x_22:
[----:B------:R-:W3:Y:S02]  /*9f30*/  LDC R0, c[0x0][0x28c] ;  /* 0x0000a300ff007b82 */ /* 0x000ee40000000800 */
[----:B---3--:R-:W-:-:S13]  /*9f40*/  ISETP.GE.AND P1, PT, R0, 0x1, PT ;  /* 0x000000010000780c */ /* 0x008fda0003f26270 */
[----:B------:R-:W-:Y:S05]  /*9f50*/  @!P1 BRA `(.L_x_30) ;  /* 0x0000000000409947 */ /* 0x000fea0003800000 */
[----:B------:R-:W-:Y:S05]  /*9f60*/  @!P0 BRA `(.L_x_31) ;  /* 0x0000000000048947 */ /* 0x000fea0003800000 */
[----:B------:R-:W-:Y:S01]  /*9f70*/  BPT.TRAP 0x1 ;  /* 0x000000040000795c */ /* 0x000fe20000300000 */
.L_x_31:
[----:B------:R-:W-:Y:S01]  /*9f80*/  ISETP.NE.AND P0, PT, R2, RZ, PT ;  /* 0x000000ff0200720c */ /* 0x000fe20003f05270 */
[----:B------:R-:W-:-:S12]  /*9f90*/  UISETP.LT.AND UP1, UPT, UR39, 0x1, UPT ;  /* 0x000000012700788c */ /* 0x000fd8000bf21270 */
[----:B------:R-:W-:-:S05]  /*9fa0*/  VOTEU.ANY UP0, P0 ;  /* 0x00000000003f7886 */ /* 0x000fca0000000100 */
[----:B------:R-:W-:-:S04]  /*9fb0*/  @UP0 USEL UR4, UR39, 0x1, UP1 ;  /* 0x0000000127040887 */ /* 0x000fc80008800000 */
[----:B------:R-:W-:-:S06]  /*9fc0*/  @UP0 UIADD3 UR4, UR37, UR39, -UR4 ;  /* 0x0000002725040290 */ /* 0x000fcc000fffe804 */
[----:B------:R-:W-:-:S04]  /*9fd0*/  IMAD.U32 R0, RZ, RZ, UR4 ;  /* 0x00000004ff007e24 */ /* 0x000fc8000f8e00ff */
[----:B------:R-:W-:-:S05]  /*9fe0*/  @P0 IMAD.SHL.U32 R0, R0, 0x8, RZ ;  /* 0x0000000800000824 */ /* 0x000fca00078e00ff */
[----:B------:R-:W-:-:S04]  /*9ff0*/  @P0 LOP3.LUT R0, R0, 0x8, RZ, 0xc0, !PT ;  /* 0x0000000800000812 */ /* 0x000fc800078ec0ff */
[----:B------:R-:W-:-:S04]  /*a000*/  @P0 IADD3 R3, R6, 0x10, R0 ;  /* 0x0000001006030810 */ /* 0x000fc80007ffe000 */
[----:B------:R-:W-:-:S04]  /*a010*/  @P0 PRMT R3, R16, 0x654, R3 ;  /* 0x0000065410030816 */ /* 0x000fc80000000003 */
[----:B------:R3:W-:Y:S01]  /*a020*/  @P0 SYNCS.ARRIVE.TRANS64.RED.A1T0 RZ, [R3+URZ], RZ ;  /* 0x000000ff03ff09a7 */ /* 0x0007e2000810043f */
[----:B------:R-:W-:-:S13]  /*a030*/  ISETP.GT.U32.AND P0, PT, R17, 0x1, PT ;  /* 0x000000011100780c */ /* 0x000fda0003f04070 */
[----:B---3--:R-:W-:Y:S05]  /*a040*/  @P0 BRA `(.L_x_30) ;  /* 0x0000000000040947 */ /* 0x008fea0003800000 */
[----:B------:R-:W-:Y:S01]  /*a050*/  BPT.TRAP 0x1 ;  /* 0x000000040000795c */ /* 0x000fe20000300000 */
.L_x_30:
[----:B------:R-:W1:Y:S01]  /*a060*/  LDL.LU R9, [R1] ;  /* 0x0000000001097983 */ /* 0x000e620000300800 */
[----:B------:R-:W3:Y:S01]  /*a070*/  LDC R7, c[0x0][0x288] ;  /* 0x0000a200ff077b82 */ /* 0x000ee20000000800 */
[----:B------:R-:W-:Y:S01]  /*a080*/  UIADD3 UR37, UR39, UR37, URZ ;  /* 0x0000002527257290 */ /* 0x000fe2000fffe03f */
[----:B------:R-:W-:Y:S01]  /*a090*/  SHF.R.S32.HI R206, RZ, 0x1f, R22 ;  /* 0x0000001fffce7819 */ /* 0x000fe20000011416 */
[----:B------:R-:W4:Y:S01]  /*a0a0*/  S2R R8, SR_TID.X ;  /* 0x0000000000087919 */ /* 0x000f220000002100 */
[----:B------:R-:W-:Y:S01]  /*a0b0*/  ULDC UR8, c[0x0][0x284] ;  /* 0x0000a10000087ab9 */ /* 0x000fe20000000800 */
[----:B------:R-:W-:Y:S01]  /*a0c0*/  USHF.R.U32.HI UR4, URZ, 0x1, UR37 ;  /* 0x000000013f047899 */ /* 0x000fe20008011625 */
[----:B------:R-:W-:Y:S01]  /*a0d0*/  IMAD.MOV.U32 R205, RZ, RZ, RZ ;  /* 0x000000ffffcd7224 */ /* 0x000fe200078e00ff */
[----:B------:R-:W-:Y:S02]  /*a0e0*/  UISETP.GT.U32.AND UP1, UPT, UR37, 0x1, UPT ;  /* 0x000000012500788c */ /* 0x000fe4000bf24070 */
[----:B------:R-:W-:Y:S01]  /*a0f0*/  ULOP3.LUT UR4, UR4, 0x1, URZ, 0xc0, !UPT ;  /* 0x0000000104047892 */ /* 0x000fe2000f8ec03f */
[----:B------:R-:W-:Y:S01]  /*a100*/  ULDC.64 UR6, c[0x0][0x5d0] ;  /* 0x0001740000067ab9 */ /* 0x000fe20000000a00 */
[----:B------:R-:W-:-:S02]  /*a110*/  UISETP.LT.U32.AND UP1, UPT, UR39, 0x2, UP1 ;  /* 0x000000022700788c */ /* 0x000fc40008f21070 */
[----:B------:R-:W-:Y:S02]  /*a120*/  UISETP.NE.U32.AND UP0, UPT, UR4, 0x1, UPT ;  /* 0x000000010400788c */ /* 0x000fe4000bf05070 */
[----:B------:R-:W-:Y:S02]  /*a130*/  USEL UR5, URZ, 0x1, !UP1 ;  /* 0x000000013f057887 */ /* 0x000fe4000c800000 */
[----:B------:R-:W-:Y:S02]  /*a140*/  UISETP.GT.U32.AND UP0, UPT, UR39, 0x1, !UP0 ;  /* 0x000000012700788c */ /* 0x000fe4000c704070 */
[----:B------:R-:W-:Y:S02]  /*a150*/  ULOP3.LUT UR37, UR37, 0x1, URZ, 0xc0, !UPT ;  /* 0x0000000125257892 */ /* 0x000fe4000f8ec03f */
[----:B------:R-:W-:-:S04]  /*a160*/  USEL UR4, URZ, 0x1, !UP0 ;  /* 0x000000013f047887 */ /* 0x000fc8000c000000 */
[----:B------:R-:W-:Y:S01]  /*a170*/  ULOP3.LUT UR36, UR4, UR36, UR5, 0x96, !UPT ;  /* 0x0000002404247292 */ /* 0x000fe2000f8e9605 */
[--C-:B----4-:R-:W-:Y:S01]  /*a180*/  SHF.R.U32.HI R0, RZ, 0x7, R8.reuse ;  /* 0x00000007ff007819 */ /* 0x110fe20000011608 */
[----:B------:R-:W-:Y:S01]  /*a190*/  IMAD.SHL.U32 R20, R8, 0x2, RZ ;  /* 0x0000000208147824 */ /* 0x000fe200078e00ff */
[----:B------:R-:W-:Y:S02]  /*a1a0*/  SHF.R.U32.HI R3, RZ, 0x2, R8 ;  /* 0x00000002ff037819 */ /* 0x000fe40000011608 */
[----:B------:R-:W-:Y:S02]  /*a1b0*/  LOP3.LUT R0, R0, 0x1, RZ, 0xc0, !PT ;  /* 0x0000000100007812 */ /* 0x000fe400078ec0ff */
[----:B0-2---:R-:W-:Y:S02]  /*a1c0*/  LOP3.LUT R4, R8, 0x60, RZ, 0xc0, !PT ;  /* 0x0000006008047812 */ /* 0x005fe400078ec0ff */
[----:B------:R-:W-:Y:S01]  /*a1d0*/  LOP3.LUT R3, R3, 0x7, RZ, 0xc0, !PT ;  /* 0x0000000703037812 */ /* 0x000fe200078ec0ff */
[----:B------:R-:W-:Y:S01]  /*a1e0*/  IMAD.SHL.U32 R6, R0, 0x40, RZ ;  /* 0x0000004000067824 */ /* 0x000fe200078e00ff */
[----:B------:R-:W-:-:S04]  /*a1f0*/  SHF.R.U32.HI R4, RZ, 0x1, R4 ;  /* 0x00000001ff047819 */ /* 0x000fc80000011604 */
[--C-:B------:R-:W-:Y:S02]  /*a200*/  IADD3 R5, RZ, -R4, -R3.reuse ;  /* 0x80000004ff057210 */ /* 0x100fe40007ffe803 */
[----:B------:R-:W-:-:S03]  /*a210*/  LOP3.LUT R3, R6, 0x40, R3, 0xe2, !PT ;  /* 0x0000004006037812 */ /* 0x000fc600078ee203 */
[----:B------:R-:W-:Y:S01]  /*a220*/  IMAD R6, R0, -0x40, R5 ;  /* 0xffffffc000067824 */ /* 0x000fe200078e0205 */
[----:B------:R-:W-:Y:S01]  /*a230*/  LOP3.LUT R204, R3, R4, RZ, 0xfc, !PT ;  /* 0x0000000403cc7212 */ /* 0x000fe200078efcff */
[C---:B------:R-:W-:Y:S01]  /*a240*/  IMAD R3, R23.reuse, 0xc0, RZ ;  /* 0x000000c017037824 */ /* 0x040fe200078e02ff */
[----:B------:R-:W-:Y:S01]  /*a250*/  LOP3.LUT R0, R8, 0x3, RZ, 0xc0, !PT ;  /* 0x0000000308007812 */ /* 0x000fe200078ec0ff */
[----:B------:R-:W-:Y:S02]  /*a260*/  IMAD R5, R206, UR6, RZ ;  /* 0x00000006ce057c24 */ /* 0x000fe4000f8e02ff */
[----:B------:R-:W-:-:S04]  /*a270*/  IMAD.WIDE R204, R23, 0xc0, R204 ;  /* 0x000000c017cc7825 */ /* 0x000fc800078e02cc */
[----:B---3--:R-:W-:Y:S01]  /*a280*/  IMAD R8, R0, -0x2, R7 ;  /* 0xfffffffe00087824 */ /* 0x008fe200078e0207 */
[----:B------:R-:W-:Y:S01]  /*a290*/  IADD3 R0, -R3, UR8, R6 ;  /* 0x0000000803007c10 */ /* 0x000fe2000fffe106 */
[----:B-1----:R-:W-:-:S05]  /*a2a0*/  IMAD R203, R9, 0xb0, RZ ;  /* 0x000000b009cb7824 */ /* 0x002fca00078e02ff */
[C---:B------:R-:W-:Y:S01]  /*a2b0*/  ISETP.GE.AND P0, PT, R203.reuse, R7, PT ;  /* 0x00000007cb00720c */ /* 0x040fe20003f06270 */
[----:B------:R-:W-:Y:S01]  /*a2c0*/  IMAD R7, R22, UR7, R5 ;  /* 0x0000000716077c24 */ /* 0x000fe2000f8e0205 */
[----:B------:R-:W-:Y:S01]  /*a2d0*/  LOP3.LUT R20, R203, 0x6, R20, 0xf8, !PT ;  /* 0x00000006cb147812 */ /* 0x000fe200078ef814 */
[----:B------:R-:W-:Y:S01]  /*a2e0*/  IMAD.IADD R203, R8, 0x1, -R203 ;  /* 0x0000000108cb7824 */ /* 0x000fe200078e0acb */
[----:B------:R-:W-:Y:S01]  /*a2f0*/  ISETP.GE.OR P0, PT, R3, UR8, P0 ;  /* 0x0000000803007c0c */ /* 0x000fe20008706670 */
[----:B------:R-:W-:Y:S01]  /*a300*/  IMAD.MOV.U32 R3, RZ, RZ, -0x1 ;  /* 0xffffffffff037424 */ /* 0x000fe200078e00ff */
[----:B------:R-:W-:-:S03]  /*a310*/  SHF.R.S32.HI R21, RZ, 0x1f, R20 ;  /* 0x0000001fff157819 */ /* 0x000fc60000011414 */
[----:B------:R-:W-:-:S04]  /*a320*/  IMAD.WIDE.U32 R4, R22, UR6, R20 ;  /* 0x0000000616047c25 */ /* 0x000fc8000f8e0014 */
[----:B------:R-:W-:-:S04]  /*a330*/  IMAD.IADD R5, R5, 0x1, R7 ;  /* 0x0000000105057824 */ /* 0x000fc800078e0207 */
[----:B------:R-:W-:Y:S05]  /*a340*/  @P0 BRA `(.L_x_32) ;  /* 0x0000008400f80947 */ /* 0x000fea0003800000 */
[----:B------:R-:W0:Y:S01]  /*a350*/  LDC.64 R8, c[0x0][0x5c8] ;  /* 0x00017200ff087b82 */ /* 0x000e220000000a00 */
[----:B------:R-:W-:Y:S01]  /*a360*/  ULDC.64 UR4, c[0x0][0x5c0] ;  /* 0x0001700000047ab9 */ /* 0x000fe20000000a00 */
[----:B------:R-:W-:Y:S01]  /*a370*/  BSSY B0, `(.L_x_32) ;  /* 0x000087b000007945 */ /* 0x000fe20003800000 */
[-C--:B0-----:R-:W-:Y:S01]  /*a380*/  IMAD R6, R205, R8.reuse, RZ ;  /* 0x00000008cd067224 */ /* 0x081fe200078e02ff */
[----:B------:R-:W-:Y:S01]  /*a390*/  SHF.L.U64.HI R13, R8, 0x3, R9 ;  /* 0x00000003080d7819 */ /* 0x000fe20000010209 */
[----:B------:R-:W-:-:S04]  /*a3a0*/  IMAD.WIDE.U32 R4, R204, R8, R4 ;  /* 0x00000008cc047225 */ /* 0x000fc800078e0004 */
[----:B------:R-:W-:Y:S01]  /*a3b0*/  IMAD R7, R204, R9, R6 ;  /* 0x00000009cc077224 */ /* 0x000fe200078e0206 */
[----:B------:R-:W-:Y:S01]  /*a3c0*/  IADD3 R4, P0, R4, UR4, RZ ;  /* 0x0000000404047c10 */ /* 0x000fe2000ff1e0ff */
[----:B------:R-:W-:Y:S02]  /*a3d0*/  IMAD.SHL.U32 R11, R8, 0x8, RZ ;  /* 0x00000008080b7824 */ /* 0x000fe400078e00ff */
[----:B------:R-:W-:Y:S02]  /*a3e0*/  IMAD.IADD R7, R5, 0x1, R7 ;  /* 0x0000000105077824 */ /* 0x000fe400078e0207 */
[----:B------:R-:W-:Y:S01]  /*a3f0*/  IMAD R15, R9, 0x78, RZ ;  /* 0x00000078090f7824 */ /* 0x000fe200078e02ff */
[----:B------:R-:W-:Y:S02]  /*a400*/  IADD3 R6, P1, R11, R4, RZ ;  /* 0x000000040b067210 */ /* 0x000fe40007f3e0ff */
[----:B------:R-:W-:Y:S02]  /*a410*/  IADD3.X R5, R7, UR5, RZ, P0, !PT ;  /* 0x0000000507057c10 */ /* 0x000fe400087fe4ff */
[----:B-----5:R-:W-:-:S03]  /*a420*/  ISETP.NE.AND P0, PT, R201, RZ, PT ;  /* 0x000000ffc900720c */ /* 0x020fc60003f05270 */
[----:B------:R-:W-:Y:S02]  /*a430*/  IMAD.X R7, R13, 0x1, R5, P1 ;  /* 0x000000010d077824 */ /* 0x000fe400008e0605 */
[----:B------:R-:W-:-:S04]  /*a440*/  IMAD.WIDE.U32 R8, R8, 0x78, R6 ;  /* 0x0000007808087825 */ /* 0x000fc800078e0006 */
[----:B------:R-:W-:Y:S01]  /*a450*/  IMAD.IADD R9, R9, 0x1, R15 ;  /* 0x0000000109097824 */ /* 0x000fe200078e020f */
[----:B------:R-:W-:-:S05]  /*a460*/  IADD3 R10, P1, R11, R8, RZ ;  /* 0x000000080b0a7210 */ /* 0x000fca0007f3e0ff */
[----:B------:R-:W-:Y:S01]  /*a470*/  IMAD.X R11, R13, 0x1, R9, P1 ;  /* 0x000000010d0b7824 */ /* 0x000fe200008e0609 */
[----:B------:R-:W-:Y:S07]  /*a480*/  @!P0 BRA `(.L_x_33) ;  /* 0x0000006400548947 */ /* 0x000fee0003800000 */
[----:B------:R-:W0:Y:S01]  /*a490*/  LDC.64 R12, c[0x0][0x5b0] ;  /* 0x00016c00ff0c7b82 */ /* 0x000e220000000a00 */
[----:B------:R-:W-:Y:S01]  /*a4a0*/  ULDC.64 UR4, c[0x0][0x5b8] ;  /* 0x00016e0000047ab9 */ /* 0x000fe20000000a00 */
[----:B------:R-:W-:Y:S01]  /*a4b0*/  ISETP.GE.AND P3, PT, R0, 0x1, PT ;  /* 0x000000010000780c */ /* 0x000fe20003f66270 */
[----:B------:R-:W-:Y:S01]  /*a4c0*/  IMAD R23, R206, UR4, RZ ;  /* 0x00000004ce177c24 */ /* 0x000fe2000f8e02ff */
[----:B------:R-:W-:Y:S01]  /*a4d0*/  BSSY B1, `(.L_x_34) ;  /* 0x000000e000017945 */ /* 0x000fe20003800000 */
[C---:B------:R-:W-:Y:S01]  /*a4e0*/  IMAD.WIDE.U32 R20, R22.reuse, UR4, R20 ;  /* 0x0000000416147c25 */ /* 0x040fe2000f8e0014 */
[----:B------:R-:W-:Y:S02]  /*a4f0*/  ISETP.LT.OR P1, PT, R203, 0x1, !P3 ;  /* 0x00000001cb00780c */ /* 0x000fe40005f21670 */
[----:B------:R-:W1:Y:S01]  /*a500*/  LDC.64 R14, c[0x0][0x5a8] ;  /* 0x00016a00ff0e7b82 */ /* 0x000e620000000a00 */
[----:B------:R-:W-:Y:S02]  /*a510*/  IMAD R23, R22, UR5, R23 ;  /* 0x0000000516177c24 */ /* 0x000fe4000f8e0217 */
[----:B------:R-:W-:-:S02]  /*a520*/  IMAD.MOV.U32 R210, RZ, RZ, R20 ;  /* 0x000000ffffd27224 */ /* 0x000fc400078e0014 */
[----:B------:R-:W-:Y:S02]  /*a530*/  IMAD.IADD R211, R21, 0x1, R23 ;  /* 0x0000000115d37824 */ /* 0x000fe400078e0217 */
[-C--:B0-----:R-:W-:Y:S02]  /*a540*/  IMAD R206, R205, R12.reuse, RZ ;  /* 0x0000000ccdce7224 */ /* 0x081fe400078e02ff */
[----:B------:R-:W-:-:S04]  /*a550*/  IMAD.WIDE.U32 R22, R204, R12, R210 ;  /* 0x0000000ccc167225 */ /* 0x000fc800078e00d2 */
[----:B------:R-:W-:Y:S01]  /*a560*/  IMAD R217, R204, R13, R206 ;  /* 0x0000000dccd97224 */ /* 0x000fe200078e02ce */
[----:B-1----:R-:W-:-:S04]  /*a570*/  IADD3 R208, P0, R22, R14, RZ ;  /* 0x0000000e16d07210 */ /* 0x002fc80007f1e0ff */
[----:B------:R-:W-:Y:S01]  /*a580*/  IADD3.X R209, R15, R23, R217, P0, !PT ;  /* 0x000000170fd17210 */ /* 0x000fe200007fe4d9 */
[----:B------:R-:W-:Y:S08]  /*a590*/  @P1 BRA `(.L_x_35) ;  /* 0x0000000000041947 */ /* 0x000ff00003800000 */
[----:B------:R0:W5:Y:S02]  /*a5a0*/  LDG.E.U8 R200, desc[UR56][R208.64] ;  /* 0x00000038d0c87981 */ /* 0x000164000c1e1100 */
.L_x_35:
[----:B------:R-:W-:Y:S05]  /*a5b0*/  BSYNC B1 ;  /* 0x0000000000017941 */ /* 0x000fea0003800000 */
.L_x_34:
[----:B-----5:R-:W-:Y:S01]  /*a5c0*/  LOP3.LUT R22, R200, 0xffff, RZ, 0xc0, !PT ;  /* 0x0000ffffc8167812 */ /* 0x020fe200078ec0ff */
[C---:B------:R-:W-:Y:S01]  /*a5d0*/  IMAD.SHL.U32 R206, R12.reuse, 0x8, RZ ;  /* 0x000000080cce7824 */ /* 0x040fe200078e00ff */
[----:B------:R-:W-:Y:S01]  /*a5e0*/  SHF.L.U64.HI R207, R12, 0x3, R13 ;  /* 0x000000030ccf7819 */ /* 0x000fe2000001020d */
[----:B------:R-:W-:Y:S01]  /*a5f0*/  BSSY B1, `(.L_x_36) ;  /* 0x0000012000017945 */ /* 0x000fe20003800000 */
[----:B------:R-:W-:Y:S02]  /*a600*/  PRMT R22, R22, 0x8880, RZ ;  /* 0x0000888016167816 */ /* 0x000fe400000000ff */
[----:B------:R-:W-:Y:S02]  /*a610*/  ISETP.LT.OR P2, PT, R203, 0x2, !P3 ;  /* 0x00000002cb00780c */ /* 0x000fe40005f41670 */
[----:B------:R-:W-:Y:S01]  /*a620*/  ISETP.GE.AND P0, PT, R0, 0x9, PT ;  /* 0x000000090000780c */ /* 0x000fe20003f06270 */
[----:B------:R-:W-:Y:S02]  /*a630*/  IMAD R213, R22, R201, RZ ;  /* 0x000000c916d57224 */ /* 0x000fe400078e02ff */
[----:B------:R-:W-:-:S04]  /*a640*/  IMAD.WIDE.U32 R22, R204, R12, R206 ;  /* 0x0000000ccc167225 */ /* 0x000fc800078e00ce */
[----:B------:R-:W-:Y:S01]  /*a650*/  @!P1 IMAD R215, R192, R202, R213 ;  /* 0x000000cac0d79224 */ /* 0x000fe200078e02d5 */
[----:B------:R-:W-:Y:S01]  /*a660*/  IADD3 R22, P4, P5, R20, R14, R22 ;  /* 0x0000000e14167210 */ /* 0x000fe20007d9e016 */
[----:B------:R-:W-:-:S03]  /*a670*/  IMAD.IADD R23, R217, 0x1, R23 ;  /* 0x00000001d9177824 */ /* 0x000fc600078e0217 */
[----:B------:R1:W-:Y:S01]  /*a680*/  @!P1 STG.E.U8 desc[UR56][R4.64], R215 ;  /* 0x000000d704009986 */ /* 0x0003e2000c101138 */
[----:B------:R-:W-:Y:S02]  /*a690*/  ISETP.LT.OR P1, PT, R203, 0x1, !P0 ;  /* 0x00000001cb00780c */ /* 0x000fe40004721670 */
[----:B------:R-:W-:Y:S02]  /*a6a0*/  IADD3.X R23, R211, R15, R23, P4, P5 ;  /* 0x0000000fd3177210 */ /* 0x000fe400027ea417 */
[C---:B------:R-:W-:Y:S02]  /*a6b0*/  ISETP.LT.OR P5, PT, R203.reuse, 0x2, !P0 ;  /* 0x00000002cb00780c */ /* 0x040fe400047a1670 */
[----:B------:R-:W-:Y:S01]  /*a6c0*/  ISETP.LT.OR P4, PT, R203, 0x9, !P3 ;  /* 0x00000009cb00780c */ /* 0x000fe20005f81670 */
[----:B------:R-:W-:-:S12]  /*a6d0*/  @P2 BRA `(.L_x_37) ;  /* 0x00000000000c2947 */ /* 0x000fd80003800000 */
[----:B------:R-:W2:Y:S02]  /*a6e0*/  LDG.E.U8 R200, desc[UR56][R208.64+0x1] ;  /* 0x00000138d0c87981 */ /* 0x000ea4000c1e1100 */
[----:B--2---:R-:W-:-:S05]  /*a6f0*/  PRMT R192, R200, 0x8880, RZ ;  /* 0x00008880c8c07816 */ /* 0x004fca00000000ff */
[----:B------:R-:W-:-:S07]  /*a700*/  IMAD R213, R192, R201, RZ ;  /* 0x000000c9c0d57224 */ /* 0x000fce00078e02ff */
.L_x_37:
[----:B------:R-:W-:Y:S05]  /*a710*/  BSYNC B1 ;  /* 0x0000000000017941 */ /* 0x000fea0003800000 */
.L_x_36:
[----:B------:R-:W-:Y:S01]  /*a720*/  @!P2 IMAD R193, R193, R202, R213 ;  /* 0x000000cac1c1a224 */ /* 0x000fe200078e02d5 */
[----:B------:R-:W-:Y:S04]  /*a730*/  BSSY B1, `(.L_x_38) ;  /* 0x0000006000017945 */ /* 0x000fe80003800000 */
[----:B------:R2:W-:Y:S01]  /*a740*/  @!P2 STG.E.U8 desc[UR56][R4.64+0x1], R193 ;  /* 0x000001c10400a986 */ /* 0x0005e2000c101138 */
[----:B------:R-:W-:Y:S05]  /*a750*/  @P1 BRA `(.L_x_39) ;  /* 0x00000000000c1947 */ /* 0x000fea0003800000 */
[----:B------:R-:W3:Y:S02]  /*a760*/  LDG.E.U8 R200, desc[UR56][R22.64] ;  /* 0x0000003816c87981 */ /* 0x000ee4000c1e1100 */
[----:B---3--:R-:W-:-:S05]  /*a770*/  PRMT R192, R200, 0x8880, RZ ;  /* 0x00008880c8c07816 */ /* 0x008fca00000000ff */
[----:B------:R-:W-:-:S07]  /*a780*/  IMAD R213, R192, R201, RZ ;  /* 0x000000c9c0d57224 */ /* 0x000fce00078e02ff */
.L_x_39:
[----:B------:R-:W-:Y:S05]  /*a790*/  BSYNC B1 ;  /* 0x0000000000017941 */ /* 0x000fea0003800000 */
.L_x_38:
[----:B-1----:R-:W-:Y:S01]  /*a7a0*/  @!P1 IMAD R215, R194, R202, R213 ;  /* 0x000000cac2d79224 */ /* 0x002fe200078e02d5 */
[----:B------:R-:W-:Y:S01]  /*a7b0*/  BSSY B1, `(.L_x_40) ;  /* 0x0000007000017945 */ /* 0x000fe20003800000 */
[----:B--2---:R-:W-:-:S03]  /*a7c0*/  IADD3 R193, P2, R204, 0x80, RZ ;  /* 0x00000080ccc17810 */ /* 0x004fc60007f5e0ff */
[----:B------:R1:W-:Y:S01]  /*a7d0*/  @!P1 STG.E.U8 desc[UR56][R6.64], R215 ;  /* 0x000000d706009986 */ /* 0x0003e2000c101138 */
[----:B------:R-:W-:Y:S09]  /*a7e0*/  @P5 BRA `(.L_x_41) ;  /* 0x00000000000c5947 */ /* 0x000ff20003800000 */
[----:B------:R-:W2:Y:S02]  /*a7f0*/  LDG.E.U8 R200, desc[UR56][R22.64+0x1] ;  /* 0x0000013816c87981 */ /* 0x000ea4000c1e1100 */
[----:B--2---:R-:W-:-:S05]  /*a800*/  PRMT R192, R200, 0x8880, RZ ;  /* 0x00008880c8c07816 */ /* 0x004fca00000000ff */
[----:B------:R-:W-:-:S07]  /*a810*/  IMAD R213, R192, R201, RZ ;  /* 0x000000c9c0d57224 */ /* 0x000fce00078e02ff */
.L_x_41:
[----:B------:R-:W-:Y:S05]  /*a820*/  BSYNC B1 ;  /* 0x0000000000017941 */ /* 0x000fea0003800000 */
.L_x_40:
[----:B------:R-:W-:Y:S01]  /*a830*/  @!P5 IMAD R195, R195, R202, R213 ;  /* 0x000000cac3c3d224 */ /* 0x000fe200078e02d5 */
[----:B------:R-:W-:Y:S04]  /*a840*/  BSSY B1, `(.L_x_42) ;  /* 0x0000006000017945 */ /* 0x000fe80003800000 */
[----:B------:R2:W-:Y:S01]  /*a850*/  @!P5 STG.E.U8 desc[UR56][R6.64+0x1], R195 ;  /* 0x000001c30600d986 */ /* 0x0005e2000c101138 */
[----:B------:R-:W-:Y:S05]  /*a860*/  @P4 BRA `(.L_x_43) ;  /* 0x00000000000c4947 */ /* 0x000fea0003800000 */
[----:B------:R-:W3:Y:S02]  /*a870*/  LDG.E.U8 R200, desc[UR56][R208.64+0x8] ;  /* 0x00000838d0c87981 */ /* 0x000ee4000c1e1100 */
[----:B---3--:R-:W-:-:S05]  /*a880*/  PRMT R192, R200, 0x8880, RZ ;  /* 0x00008880c8c07816 */ /* 0x008fca00000000ff */
[----:B------:R-:W-:-:S07]  /*a890*/  IMAD R213, R192, R201, RZ ;  /* 0x000000c9c0d57224 */ /* 0x000fce00078e02ff */
.L_x_43:
[----:B------:R-:W-:Y:S05]  /*a8a0*/  BSYNC B1 ;  /* 0x0000000000017941 */ /* 0x000fea0003800000 */
.L_x_42:
[----:B------:R-:W-:Y:S01]  /*a8b0*/  ISETP.LT.OR P1, PT, R203, 0xa, !P3 ;  /* 0x0000000acb00780c */ /* 0x000fe20005f21670 */
[----:B-1----:R-:W-:Y:S01]  /*a8c0*/  @!P4 IMAD R215, R196, R202, R213 ;  /* 0x000000cac4d7c224 */ /* 0x002fe200078e02d5 */
[----:B------:R-:W-:Y:S01]  /*a8d0*/  BSSY B1, `(.L_x_44) ;  /* 0x000000b000017945 */ /* 0x000fe20003800000 */
[----:B--2---:R-:W-:Y:S01]  /*a8e0*/  IMAD.WIDE.U32 R194, R193, R12, R210 ;  /* 0x0000000cc1c27225 */ /* 0x004fe200078e00d2 */
[C---:B------:R-:W-:Y:S02]  /*a8f0*/  ISETP.LT.OR P5, PT, R203.reuse, 0x9, !P0 ;  /* 0x00000009cb00780c */ /* 0x040fe400047a1670 */
[----:B------:R1:W-:Y:S01]  /*a900*/  @!P4 STG.E.U8 desc[UR56][R4.64+0x8], R215 ;  /* 0x000008d70400c986 */ /* 0x0003e2000c101138 */
[----:B------:R-:W-:Y:S01]  /*a910*/  IMAD.X R205, RZ, RZ, R205, P2 ;  /* 0x000000ffffcd7224 */ /* 0x000fe200010e06cd */
[----:B------:R-:W-:Y:S02]  /*a920*/  ISETP.LT.OR P2, PT, R203, 0xa, !P0 ;  /* 0x0000000acb00780c */ /* 0x000fe40004741670 */
[----:B------:R-:W-:-:S03]  /*a930*/  IADD3 R192, P4, R194, R14, RZ ;  /* 0x0000000ec2c07210 */ /* 0x000fc60007f9e0ff */
[----:B------:R-:W-:Y:S10]  /*a940*/  @P1 BRA `(.L_x_45) ;  /* 0x00000000000c1947 */ /* 0x000ff40003800000 */
[----:B------:R-:W2:Y:S02]  /*a950*/  LDG.E.U8 R200, desc[UR56][R208.64+0x9] ;  /* 0x00000938d0c87981 */ /* 0x000ea4000c1e1100 */
[----:B--2---:R-:W-:-:S05]  /*a960*/  PRMT R196, R200, 0x8880, RZ ;  /* 0x00008880c8c47816 */ /* 0x004fca00000000ff */
[----:B------:R-:W-:-:S07]  /*a970*/  IMAD R213, R196, R201, RZ ;  /* 0x000000c9c4d57224 */ /* 0x000fce00078e02ff */
.L_x_45:
[----:B------:R-:W-:Y:S05]  /*a980*/  BSYNC B1 ;  /* 0x0000000000017941 */ /* 0x000fea0003800000 */
.L_x_44:
[----:B------:R-:W-:Y:S01]  /*a990*/  @!P1 IMAD R197, R197, R202, R213 ;  /* 0x000000cac5c59224 */ /* 0x000fe200078e02d5 */
[----:B------:R-:W-:Y:S01]  /*a9a0*/  BSSY B1, `(.L_x_46) ;  /* 0x0000007000017945 */ /* 0x000fe20003800000 */
[----:B------:R-:W-:-:S03]  /*a9b0*/  IMAD R204, R205, R12, RZ ;  /* 0x0000000ccdcc7224 */ /* 0x000fc600078e02ff */
[----:B------:R2:W-:Y:S01]  /*a9c0*/  @!P1 STG.E.U8 desc[UR56][R4.64+0x9], R197 ;  /* 0x000009c504009986 */ /* 0x0005e2000c101138 */
[----:B------:R-:W-:Y:S05]  /*a9d0*/  @P5 BRA `(.L_x_47) ;  /* 0x00000000000c5947 */ /* 0x000fea0003800000 */
[----:B------:R-:W3:Y:S02]  /*a9e0*/  LDG.E.U8 R200, desc[UR56][R22.64+0x8] ;  /* 0x0000083816c87981 */ /* 0x000ee4000c1e1100 */
[----:B---3--:R-:W-:-:S05]  /*a9f0*/  PRMT R196, R200, 0x8880, RZ ;  /* 0x00008880c8c47816 */ /* 0x008fca00000000ff */
[----:B------:R-:W-:-:S07]  /*aa00*/  IMAD R213, R196, R201, RZ ;  /* 0x000000c9c4d57224 */ /* 0x000fce00078e02ff */
.L_x_47:
[----:B------:R-:W-:Y:S05]  /*aa10*/  BSYNC B1 ;  /* 0x0000000000017941 */ /* 0x000fea0003800000 */
.L_x_46:
[----:B--2---:R-:W-:Y:S01]  /*aa20*/  @!P5 IMAD R197, R198, R202, R213 ;  /* 0x000000cac6c5d224 */ /* 0x004fe200078e02d5 */
[----:B------:R-:W-:Y:S01]  /*aa30*/  BSSY B1, `(.L_x_48) ;  /* 0x0000007000017945 */ /* 0x000fe20003800000 */
[----:B------:R-:W-:-:S03]  /*aa40*/  IMAD R205, R193, R13, R204 ;  /* 0x0000000dc1cd7224 */ /* 0x000fc600078e02cc */
[----:B------:R2:W-:Y:S01]  /*aa50*/  @!P5 STG.E.U8 desc[UR56][R6.64+0x8], R197 ;  /* 0x000008c50600d986 */ /* 0x0005e2000c101138 */
[----:B------:R-:W-:Y:S05]  /*aa60*/  @P2 BRA `(.L_x_49) ;  /* 0x00000000000c2947 */ /* 0x000fea0003800000 */
[----:B------:R-:W3:Y:S02]  /*aa70*/  LDG.E.U8 R200, desc[UR56][R22.64+0x9] ;  /* 0x0000093816c87981 */ /* 0x000ee4000c1e1100 */
[----:B---3--:R-:W-:-:S05]  /*aa80*/  PRMT R196, R200, 0x8880, RZ ;  /* 0x00008880c8c47816 */ /* 0x008fca00000000ff */
[----:B------:R-:W-:-:S07]  /*aa90*/  IMAD R213, R196, R201, RZ ;  /* 0x000000c9c4d57224 */ /* 0x000fce00078e02ff */
.L_x_49:
[----:B------:R-:W-:Y:S05]  /*aaa0*/  BSYNC B1 ;  /* 0x0000000000017941 */ /* 0x000fea0003800000 */
.L_x_48:
[----:B------:R-:W-:Y:S01]  /*aab0*/  ISETP.GE.AND P1, PT, R0, 0x81, PT ;  /* 0x000000810000780c */ /* 0x000fe20003f26270 */
[----:B------:R-:W-:Y:S01]  /*aac0*/  IMAD.WIDE.U32 R12, R193, R12, R206 ;  /* 0x0000000cc10c7225 */ /* 0x000fe200078e00ce */
[----:B------:R-:W-:Y:S01]  /*aad0*/  IADD3.X R193, R15, R195, R205, P4, !PT ;  /* 0x000000c30fc17210 */ /* 0x000fe200027fe4cd */
[----:B------:R-:W-:Y:S01]  /*aae0*/  BSSY B1, `(.L_x_50) ;  /* 0x000000a000017945 */ /* 0x000fe20003800000 */
[----:B------:R-:W-:Y:S01]  /*aaf0*/  ISETP.LT.OR P4, PT, R203, 0x1, !P1 ;  /* 0x00000001cb00780c */ /* 0x000fe20004f81670 */
[----:B------:R-:W-:-:S05]  /*ab00*/  @!P2 IMAD R199, R199, R202, R213 ;  /* 0x000000cac7c7a224 */ /* 0x000fca00078e02d5 */
[----:B------:R3:W-:Y:S01]  /*ab10*/  @!P2 STG.E.U8 desc[UR56][R6.64+0x9], R199 ;  /* 0x000009c70600a986 */ /* 0x0007e2000c101138 */
[----:B------:R-:W-:Y:S01]  /*ab20*/  IADD3 R14, P2, P5, R20, R14, R12 ;  /* 0x0000000e140e7210 */ /* 0x000fe20007d5e00c */
[----:B------:R-:W-:-:S05]  /*ab30*/  IMAD.IADD R20, R205, 0x1, R13 ;  /* 0x00000001cd147824 */ /* 0x000fca00078e020d */
[----:B------:R-:W-:Y:S07]  /*ab40*/  @P4 BRA `(.L_x_51) ;  /* 0x00000000000c4947 */ /* 0x000fee0003800000 */
[----:B------:R-:W4:Y:S02]  /*ab50*/  LDG.E.U8 R200, desc[UR56][R192.64] ;  /* 0x00000038c0c87981 */ /* 0x000f24000c1e1100 */
[----:B----4-:R-:W-:-:S05]  /*ab60*/  PRMT R12, R200, 0x8880, RZ ;  /* 0x00008880c80c7816 */ /* 0x010fca00000000ff */
[----:B------:R-:W-:-:S07]  /*ab70*/  IMAD R213, R12, R201, RZ ;  /* 0x000000c90cd57224 */ /* 0x000fce00078e02ff */
.L_x_51:
[----:B------:R-:W-:Y:S05]  /*ab80*/  BSYNC B1 ;  /* 0x0000000000017941 */ /* 0x000fea0003800000 */
.L_x_50:
[----:B------:R-:W-:Y:S01]  /*ab90*/  @!P4 IMAD R13, R184, R202, R213 ;  /* 0x000000cab80dc224 */ /* 0x000fe200078e02d5 */
[----:B------:R-:W-:Y:S01]  /*aba0*/  IADD3.X R15, R211, R15, R20, P2, P5 ;  /* 0x0000000fd30f7210 */ /* 0x000fe200017ea414 */
[----:B------:R-:W-:Y:S01]  /*abb0*/  BSSY B1, `(.L_x_52) ;  /* 0x0000009000017945 */ /* 0x000fe20003800000 */
[----:B------:R-:W-:Y:S02]  /*abc0*/  ISETP.GE.AND P2, PT, R0, 0x89, PT ;  /* 0x000000890000780c */ /* 0x000fe40003f46270 */
[----:B------:R4:W-:Y:S01]  /*abd0*/  @!P4 STG.E.U8 desc[UR56][R8.64], R13 ;  /* 0x0000000d0800c986 */ /* 0x0009e2000c101138 */
[C---:B------:R-:W-:Y:S02]  /*abe0*/  ISETP.LT.OR P4, PT, R203.reuse, 0x2, !P1 ;  /* 0x00000002cb00780c */ /* 0x040fe40004f81670 */
[----:B------:R-:W-:-:S11]  /*abf0*/  ISETP.LT.OR P5, PT, R203, 0x1, !P2 ;  /* 0x00000001cb00780c */ /* 0x000fd600057a1670 */
[----:B----4-:R-:W-:Y:S05]  /*ac00*/  @P4 BRA `(.L_x_53) ;  /* 0x00000000000c4947 */ /* 0x010fea0003800000 */
[----:B------:R-:W4:Y:S02]  /*ac10*/  LDG.E.U8 R200, desc[UR56][R192.64+0x1] ;  /* 0x00000138c0c87981 */ /* 0x000f24000c1e1100 */
[----:B----4-:R-:W-:-:S05]  /*ac20*/  PRMT R0, R200, 0x8880, RZ ;  /* 0x00008880c8007816 */ /* 0x010fca00000000ff */
[----:B------:R-:W-:-:S07]  /*ac30*/  IMAD R213, R0, R201, RZ ;  /* 0x000000c900d57224 */ /* 0x000fce00078e02ff */
.L_x_53:
[----:B------:R-:W-:Y:S05]  /*ac40*/  BSYNC B1 ;  /* 0x0000000000017941 */ /* 0x000fea0003800000 */
.L_x_52:
[----:B------:R-:W-:Y:S01]  /*ac50*/  @!P4 IMAD R185, R185, R202, R213 ;  /* 0x000000cab9b9c224 */ /* 0x000fe200078e02d5 */
[----:B------:R-:W-:Y:S04]  /*ac60*/  BSSY B1, `(.L_x_54) ;  /* 0x0000006000017945 */ /* 0x000fe80003800000 */
[----:B------:R4:W-:Y:S01]  /*ac70*/  @!P4 STG.E.U8 desc[UR56][R8.64+0x1], R185 ;  /* 0x000001b90800c986 */ /* 0x0009e2000c101138 */
[----:B------:R-:W-:Y:S05]  /*ac80*/  @P5 BRA `(.L_x_55) ;  /* 0x00000000000c5947 */ /* 0x000fea0003800000 */
[----:B------:R-:W5:Y:S02]  /*ac90*/  LDG.E.U8 R200, desc[UR56][R14.64] ;  /* 0x000000380ec87981 */ /* 0x000f64000c1e1100 */
[----:B-----5:R-:W-:-:S05]  /*aca0*/  PRMT R0, R200, 0x8880, RZ ;  /* 0x00008880c8007816 */ /* 0x020fca00000000ff */
[----:B------:R-:W-:-:S07]  /*acb0*/  IMAD R213, R0, R201, RZ ;  /* 0x000000c900d57224 */ /* 0x000fce00078e02ff */
.L_x_55:
[----:B------:R-:W-:Y:S05]  /*acc0*/  BSYNC B1 ;  /* 0x0000000000017941 */ /* 0x000fea0003800000 */
.L_x_54:
[C---:B------:R-:W-:Y:S01]  /*acd0*/  ISETP.LT.OR P4, PT, R203.reuse, 0x2, !P2 ;  /* 0x00000002cb00780c */ /* 0x040fe20005781670 */
[----:B------:R-:W-:Y:S01]  /*ace0*/  @!P5 IMAD R13, R186, R202, R213 ;  /* 0x000000caba0dd224 */ /* 0x000fe200078e02d5 */
[----:B------:R-:W-:Y:S04]  /*acf0*/  BSSY B1, `(.L_x_56) ;  /* 0x0000007000017945 */ /* 0x000fe80003800000 */
[----:B------:R0:W-:Y:S01]  /*ad00*/  @!P5 STG.E.U8 desc[UR56][R10.64], R13 ;  /* 0x0000000d0a00d986 */ /* 0x0001e2000c101138 */
[----:B------:R-:W-:-:S06]  /*ad10*/  ISETP.LT.OR P5, PT, R203, 0x9, !P1 ;  /* 0x00000009cb00780c */ /* 0x000fcc0004fa1670 */
[----:B------:R-:W-:Y:S07]  /*ad20*/  @P4 BRA `(.L_x_57) ;  /* 0x00000000000c4947 */ /* 0x000fee0003800000 */
[----:B------:R-:W5:Y:S02]  /*ad30*/  LDG.E.U8 R200, desc[UR56][R14.64+0x1] ;  /* 0x000001380ec87981 */ /* 0x000f64000c1e1100 */
[----:B-----5:R-:W-:-:S05]  /*ad40*/  PRMT R0, R200, 0x8880, RZ ;  /* 0x00008880c8007816 */ /* 0x020fca00000000ff */
[----:B------:R-:W-:-:S07]  /*ad50*/  IMAD R213, R0, R201, RZ ;  /* 0x000000c900d57224 */ /* 0x000fce00078e02ff */
.L_x_57:
[----:B------:R-:W-:Y:S05]  /*ad60*/  BSYNC B1 ;  /* 0x0000000000017941 */ /* 0x000fea0003800000 */
.L_x_56:
[----:B------:R-:W-:Y:S01]  /*ad70*/  @!P4 IMAD R187, R187, R202, R213 ;  /* 0x000000cabbbbc224 */ /* 0x000fe200078e02d5 */
[----:B------:R-:W-:Y:S04]  /*ad80*/  BSSY B1, `(.L_x_58) ;  /* 0x0000006000017945 */ /* 0x000fe80003800000 */
[----:B------:R0:W-:Y:S01]  /*ad90*/  @!P4 STG.E.U8 desc[UR56][R10.64+0x1], R187 ;  /* 0x000001bb0a00c986 */ /* 0x0001e2000c101138 */
[----:B------:R-:W-:Y:S05]  /*ada0*/  @P5 BRA `(.L_x_59) ;  /* 0x00000000000c5947 */ /* 0x000fea0003800000 */
[----:B------:R-:W5:Y:S02]  /*adb0*/  LDG.E.U8 R200, desc[UR56][R192.64+0x8] ;  /* 0x00000838c0c87981 */ /* 0x000f64000c1e1100 */
[----:B-----5:R-:W-:-:S05]  /*adc0*/  PRMT R0, R200, 0x8880, RZ ;  /* 0x00008880c8007816 */ /* 0x020fca00000000ff */
[----:B------:R-:W-:-:S07]  /*add0*/  IMAD R213, R0, R201, RZ ;  /* 0x000000c900d57224 */ /* 0x000fce00078e02ff */
.L_x_59:
[----:B------:R-:W-:Y:S05]  /*ade0*/  BSYNC B1 ;  /* 0x0000000000017941 */ /* 0x000fea0003800000 */
.L_x_58:
[C---:B------:R-:W-:Y:S01]  /*adf0*/  ISETP.LT.OR P4, PT, R203.reuse, 0xa, !P1 ;  /* 0x0000000acb00780c */ /* 0x040fe20004f81670 */
[----:B0-----:R-:W-:Y:S01]  /*ae00*/  @!P5 IMAD R13, R188, R202, R213 ;  /* 0x000000cabc0dd224 */ /* 0x001fe200078e02d5 */
[----:B------:R-:W-:Y:S04]  /*ae10*/  BSSY B1, `(.L_x_60) ;  /* 0x0000007000017945 */ /* 0x000fe80003800000 */
[----:B------:R0:W-:Y:S01]  /*ae20*/  @!P5 STG.E.U8 desc[UR56][R8.64+0x8], R13 ;  /* 0x0000080d0800d986 */ /* 0x0001e2000c101138 */
[----:B------:R-:W-:-:S06]  /*ae30*/  ISETP.LT.OR P5, PT, R203, 0x9, !P2 ;  /* 0x00000009cb00780c */ /* 0x000fcc00057a1670 */
[----:B------:R-:W-:Y:S07]  /*ae40*/  @P4 BRA `(.L_x_61) ;  /* 0x00000000000c4947 */ /* 0x000fee0003800000 */
[----:B------:R-:W5:Y:S02]  /*ae50*/  LDG.E.U8 R200, desc[UR56][R192.64+0x9] ;  /* 0x00000938c0c87981 */ /* 0x000f64000c1e1100 */
[----:B-----5:R-:W-:-:S05]  /*ae60*/  PRMT R0, R200, 0x8880, RZ ;  /* 0x00008880c8007816 */ /* 0x020fca00000000ff */
[----:B------:R-:W-:-:S07]  /*ae70*/  IMAD R213, R0, R201, RZ ;  /* 0x000000c900d57224 */ /* 0x000fce00078e02ff */
.L_x_61:
[----:B------:R-:W-:Y:S05]  /*ae80*/  BSYNC B1 ;  /* 0x0000000000017941 */ /* 0x000fea0003800000 */
.L_x_60:
[----:B------:R-:W-:Y:S01]  /*ae90*/  @!P4 IMAD R189, R189, R202, R213 ;  /* 0x000000cabdbdc224 */ /* 0x000fe200078e02d5 */
[----:B------:R-:W-:Y:S04]  /*aea0*/  BSSY B1, `(.L_x_62) ;  /* 0x0000006000017945 */ /* 0x000fe80003800000 */
[----:B------:R0:W-:Y:S01]  /*aeb0*/  @!P4 STG.E.U8 desc[UR56][R8.64+0x9], R189 ;  /* 0x000009bd0800c986 */ /* 0x0001e2000c101138 */
[----:B------:R-:W-:Y:S05]  /*aec0*/  @P5 BRA `(.L_x_63) ;  /* 0x00000000000c5947 */ /* 0x000fea0003800000 */
[----:B------:R-:W5:Y:S02]  /*aed0*/  LDG.E.U8 R200, desc[UR56][R14.64+0x8] ;  /* 0x000008380ec87981 */ /* 0x000f64000c1e1100 */
[----:B-----5:R-:W-:-:S05]  /*aee0*/  PRMT R0, R200, 0x8880, RZ ;  /* 0x00008880c8007816 */ /* 0x020fca00000000ff */
[----:B------:R-:W-:-:S07]  /*aef0*/  IMAD R213, R0, R201, RZ ;  /* 0x000000c900d57224 */ /* 0x000fce00078e02ff */
.L_x_63:
[----:B------:R-:W-:Y:S05]  /*af00*/  BSYNC B1 ;  /* 0x0000000000017941 */ /* 0x000fea0003800000 */
.L_x_62:
        /* <DEDUP_REMOVED lines=9> */
.L_x_65:
[----:B------:R-:W-:Y:S05]  /*afa0*/  BSYNC B1 ;  /* 0x0000000000017941 */ /* 0x000fea0003800000 */
.L_x_64:
[----:B------:R-:W-:Y:S01]  /*afb0*/  @!P4 IMAD R191, R191, R202, R213 ;  /* 0x000000cabfbfc224 */ /* 0x000fe200078e02d5 */
[----:B------:R-:W-:Y:S04]  /*afc0*/  BSSY B1, `(.L_x_66) ;  /* 0x0000006000017945 */ /* 0x000fe80003800000 */
[----:B------:R0:W-:Y:S01]  /*afd0*/  @!P4 STG.E.U8 desc[UR56][R10.64+0x9], R191 ;  /* 0x000009bf0a00c986 */ /* 0x0001e2000c101138 */
[----:B------:R-:W-:Y:S05]  /*afe0*/  @P5 BRA `(.L_x_67) ;  /* 0x00000000000c5947 */ /* 0x000fea0003800000 */
[----:B------:R-:W5:Y:S02]  /*aff0*/  LDG.E.U8 R200, desc[UR56][R208.64+0x10] ;  /* 0x00001038d0c87981 */ /* 0x000f64000c1e1100 */
[----:B-----5:R-:W-:-:S05]  /*b000*/  PRMT R0, R200, 0x8880, RZ ;  /* 0x00008880c8007816 */ /* 0x020fca00000000ff */
[----:B------:R-:W-:-:S07]  /*b010*/  IMAD R213, R0, R201, RZ ;  /* 0x000000c900d57224 */ /* 0x000fce00078e02ff */
.L_x_67:
[----:B------:R-:W-:Y:S05]  /*b020*/  BSYNC B1 ;  /* 0x0000000000017941 */ /* 0x000fea0003800000 */
.L_x_66:
        /* <DEDUP_REMOVED lines=9> */
.L_x_69:
[----:B------:R-:W-:Y:S05]  /*b0c0*/  BSYNC B1 ;  /* 0x0000000000017941 */ /* 0x000fea0003800000 */
.L_x_68:
[----:B------:R-:W-:Y:S01]  /*b0d0*/  @!P4 IMAD R177, R177, R202, R213 ;  /* 0x000000cab1b1c224 */ /* 0x000fe200078e02d5 */
[----:B------:R-:W-:Y:S04]  /*b0e0*/  BSSY B1, `(.L_x_70) ;  /* 0x0000006000017945 */ /* 0x000fe80003800000 */
[----:B------:R0:W-:Y:S01]  /*b0f0*/  @!P4 STG.E.U8 desc[UR56][R4.64+0x11], R177 ;  /* 0x000011b10400c986 */ /* 0x0001e2000c101138 */
[----:B------:R-:W-:Y:S05]  /*b100*/  @P5 BRA `(.L_x_71) ;  /* 0x00000000000c5947 */ /* 0x000fea0003800000 */
[----:B------:R-:W5:Y:S02]  /*b110*/  LDG.E.U8 R200, desc[UR56][R22.64+0x10] ;  /* 0x0000103816c87981 */ /* 0x000f64000c1e1100 */
[----:B-----5:R-:W-:-:S05]  /*b120*/  PRMT R0, R200, 0x8880, RZ ;  /* 0x00008880c8007816 */ /* 0x020fca00000000ff */
[----:B------:R-:W-:-:S07]  /*b130*/  IMAD R213, R0, R201, RZ ;  /* 0x000000c900d57224 */ /* 0x000fce00078e02ff */
.L_x_71:
[----:B------:R-:W-:Y:S05]  /*b140*/  BSYNC B1 ;  /* 0x0000000000017941 */ /* 0x000fea0003800000 */
.L_x_70:
        /* <DEDUP_REMOVED lines=9> */
.L_x_73:
[----:B------:R-:W-:Y:S05]  /*b1e0*/  BSYNC B1 ;  /* 0x0000000000017941 */ /* 0x000fea0003800000 */
.L_x_72:
[----:B------:R-:W-:Y:S01]  /*b1f0*/  @!P4 IMAD R179, R179, R202, R213 ;  /* 0x000000cab3b3c224 */ /* 0x000fe200078e02d5 */
[----:B------:R-:W-:Y:S04]  /*b200*/  BSSY B1, `(.L_x_74) ;  /* 0x0000006000017945 */ /* 0x000fe80003800000 */
[----:B------:R0:W-:Y:S01]  /*b210*/  @!P4 STG.E.U8 desc[UR56][R6.64+0x11], R179 ;  /* 0x000011b30600c986 */ /* 0x0001e2000c101138 */
[----:B------:R-:W-:Y:S05]  /*b220*/  @P5 BRA `(.L_x_75) ;  /* 0x00000000000c5947 */ /* 0x000fea0003800000 */
[----:B------:R-:W5:Y:S02]  /*b230*/  LDG.E.U8 R200, desc[UR56][R208.64+0x18] ;  /* 0x00001838d0c87981 */ /* 0x000f64000c1e1100 */
[----:B-----5:R-:W-:-:S05]  /*b240*/  PRMT R0, R200, 0x8880, RZ ;  /* 0x00008880c8007816 */ /* 0x020fca00000000ff */
[----:B------:R-:W-:-:S07]  /*b250*/  IMAD R213, R0, R201, RZ ;  /* 0x000000c900d57224 */ /* 0x000fce00078e02ff */
.L_x_75:
[----:B------:R-:W-:Y:S05]  /*b260*/  BSYNC B1 ;  /* 0x0000000000017941 */ /* 0x000fea0003800000 */
.L_x_74:
        /* <DEDUP_REMOVED lines=9> */
.L_x_77:
[----:B------:R-:W-:Y:S05]  /*b300*/  BSYNC B1 ;  /* 0x0000000000017941 */ /* 0x000fea0003800000 */
.L_x_76:
[----:B------:R-:W-:Y:S01]  /*b310*/  @!P4 IMAD R181, R181, R202, R213 ;  /* 0x000000cab5b5c224 */ /* 0x000fe200078e02d5 */
[----:B------:R-:W-:Y:S04]  /*b320*/  BSSY B1, `(.L_x_78) ;  /* 0x0000006000017945 */ /* 0x000fe80003800000 */
[----:B------:R0:W-:Y:S01]  /*b330*/  @!P4 STG.E.U8 desc[UR56][R4.64+0x19], R181 ;  /* 0x000019b50400c986 */ /* 0x0001e2000c101138 */
[----:B------:R-:W-:Y:S05]  /*b340*/  @P5 BRA `(.L_x_79) ;  /* 0x00000000000c5947 */ /* 0x000fea0003800000 */
[----:B------:R-:W5:Y:S02]  /*b350*/  LDG.E.U8 R200, desc[UR56][R22.64+0x18] ;  /* 0x0000183816c87981 */ /* 0x000f64000c1e1100 */
[----:B-----5:R-:W-:-:S05]  /*b360*/  PRMT R0, R200, 0x8880, RZ ;  /* 0x00008880c8007816 */ /* 0x020fca00000000ff */
[----:B------:R-:W-:-:S07]  /*b370*/  IMAD R213, R0, R201, RZ ;  /* 0x000000c900d57224 */ /* 0x000fce00078e02ff */
.L_x_79:
[----:B------:R-:W-:Y:S05]  /*b380*/  BSYNC B1 ;  /* 0x0000000000017941 */ /* 0x000fea0003800000 */
.L_x_78:
        /* <DEDUP_REMOVED lines=9> */
.L_x_81:
[----:B------:R-:W-:Y:S05]  /*b420*/  BSYNC B1 ;  /* 0x0000000000017941 */ /* 0x000fea0003800000 */
.L_x_80:
[----:B------:R-:W-:Y:S01]  /*b430*/  @!P4 IMAD R183, R183, R202, R213 ;  /* 0x000000cab7b7c224 */ /* 0x000fe200078e02d5 */
[----:B------:R-:W-:Y:S04]  /*b440*/  BSSY B1, `(.L_x_82) ;  /* 0x0000006000017945 */ /* 0x000fe80003800000 */
[----:B------:R0:W-:Y:S01]  /*b450*/  @!P4 STG.E.U8 desc[UR56][R6.64+0x19], R183 ;  /* 0x000019b70600c986 */ /* 0x0001e2000c101138 */
[----:B------:R-:W-:Y:S05]  /*b460*/  @P5 BRA `(.L_x_83) ;  /* 0x00000000000c5947 */ /* 0x000fea0003800000 */
[----:B------:R-:W5:Y:S02]  /*b470*/  LDG.E.U8 R200, desc[UR56][R192.64+0x10] ;  /* 0x00001038c0c87981 */ /* 0x000f64000c1e1100 */
[----:B-----5:R-:W-:-:S05]  /*b480*/  PRMT R0, R200, 0x8880, RZ ;  /* 0x00008880c8007816 */ /* 0x020fca00000000ff */
[----:B------:R-:W-:-:S07]  /*b490*/  IMAD R213, R0, R201, RZ ;  /* 0x000000c900d57224 */ /* 0x000fce00078e02ff */
.L_x_83:
[----:B------:R-:W-:Y:S05]  /*b4a0*/  BSYNC B1 ;  /* 0x0000000000017941 */ /* 0x000fea0003800000 */
.L_x_82:
        /* <DEDUP_REMOVED lines=9> */
.L_x_85:
[----:B------:R-:W-:Y:S05]  /*b540*/  BSYNC B1 ;  /* 0x0000000000017941 */ /* 0x000fea0003800000 */
.L_x_84:
[----:B------:R-:W-:Y:S01]  /*b550*/  @!P4 IMAD R169, R169, R202, R213 ;  /* 0x000000caa9a9c224 */ /* 0x000fe200078e02d5 */
[----:B------:R-:W-:Y:S04]  /*b560*/  BSSY B1, `(.L_x_86) ;  /* 0x0000006000017945 */ /* 0x000fe80003800000 */
[----:B------:R0:W-:Y:S01]  /*b570*/  @!P4 STG.E.U8 desc[UR56][R8.64+0x11], R169 ;  /* 0x000011a90800c986 */ /* 0x0001e2000c101138 */
[----:B------:R-:W-:Y:S05]  /*b580*/  @P5 BRA `(.L_x_87) ;  /* 0x00000000000c5947 */ /* 0x000fea0003800000 */
[----:B------:R-:W5:Y:S02]  /*b590*/  LDG.E.U8 R200, desc[UR56][R14.64+0x10] ;  /* 0x000010380ec87981 */ /* 0x000f64000c1e1100 */
[----:B-----5:R-:W-:-:S05]  /*b5a0*/  PRMT R0, R200, 0x8880, RZ ;  /* 0x00008880c8007816 */ /* 0x020fca00000000ff */
[----:B------:R-:W-:-:S07]  /*b5b0*/  IMAD R213, R0, R201, RZ ;  /* 0x000000c900d57224 */ /* 0x000fce00078e02ff */
.L_x_87:
[----:B------:R-:W-:Y:S05]  /*b5c0*/  BSYNC B1 ;  /* 0x0000000000017941 */ /* 0x000fea0003800000 */
.L_x_86:
        /* <DEDUP_REMOVED lines=9> */
.L_x_89:
[----:B------:R-:W-:Y:S05]  /*b660*/  BSYNC B1 ;  /* 0x0000000000017941 */ /* 0x000fea0003800000 */
.L_x_88:
[----:B------:R-:W-:Y:S01]  /*b670*/  @!P4 IMAD R171, R171, R202, R213 ;  /* 0x000000caababc224 */ /* 0x000fe200078e02d5 */
[----:B------:R-:W-:Y:S04]  /*b680*/  BSSY B1, `(.L_x_90) ;  /* 0x0000006000017945 */ /* 0x000fe80003800000 */
[----:B------:R0:W-:Y:S01]  /*b690*/  @!P4 STG.E.U8 desc[UR56][R10.64+0x11], R171 ;  /* 0x000011ab0a00c986 */ /* 0x0001e2000c101138 */
[----:B------:R-:W-:Y:S05]  /*b6a0*/  @P5 BRA `(.L_x_91) ;  /* 0x00000000000c5947 */ /* 0x000fea0003800000 */
[----:B------:R-:W5:Y:S02]  /*b6b0*/  LDG.E.U8 R200, desc[UR56][R192.64+0x18] ;  /* 0x00001838c0c87981 */ /* 0x000f64000c1e1100 */
[----:B-----5:R-:W-:-:S05]  /*b6c0*/  PRMT R0, R200, 0x8880, RZ ;  /* 0x00008880c8007816 */ /* 0x020fca00000000ff */
[----:B------:R-:W-:-:S07]  /*b6d0*/  IMAD R213, R0, R201, RZ ;  /* 0x000000c900d57224 */ /* 0x000fce00078e02ff */
.L_x_91:
[----:B------:R-:W-:Y:S05]  /*b6e0*/  BSYNC B1 ;  /* 0x0000000000017941 */ /* 0x000fea0003800000 */
.L_x_90:
        /* <DEDUP_REMOVED lines=9> */
.L_x_93:
[----:B------:R-:W-:Y:S05]  /*b780*/  BSYNC B1 ;  /* 0x0000000000017941 */ /* 0x000fea0003800000 */
.L_x_92:
[----:B------:R-:W-:Y:S01]  /*b790*/  @!P4 IMAD R173, R173, R202, R213 ;  /* 0x000000caadadc224 */ /* 0x000fe200078e02d5 */
[----:B------:R-:W-:Y:S04]  /*b7a0*/  BSSY B1, `(.L_x_94) ;  /* 0x0000006000017945 */ /* 0x000fe80003800000 */
[----:B------:R0:W-:Y:S01]  /*b7b0*/  @!P4 STG.E.U8 desc[UR56][R8.64+0x19], R173 ;  /* 0x000019ad0800c986 */ /* 0x0001e2000c101138 */
[----:B------:R-:W-:Y:S05]  /*b7c0*/  @P5 BRA `(.L_x_95) ;  /* 0x00000000000c5947 */ /* 0x000fea0003800000 */
[----:B------:R-:W5:Y:S02]  /*b7d0*/  LDG.E.U8 R200, desc[UR56][R14.64+0x18] ;  /* 0x000018380ec87981 */ /* 0x000f64000c1e1100 */
[----:B-----5:R-:W-:-:S05]  /*b7e0*/  PRMT R0, R200, 0x8880, RZ ;  /* 0x00008880c8007816 */ /* 0x020fca00000000ff */
[----:B------:R-:W-:-:S07]  /*b7f0*/  IMAD R213, R0, R201, RZ ;  /* 0x000000c900d57224 */ /* 0x000fce00078e02ff */
.L_x_95:
[----:B------:R-:W-:Y:S05]  /*b800*/  BSYNC B1 ;  /* 0x0000000000017941 */ /* 0x000fea0003800000 */
.L_x_94:
        /* <DEDUP_REMOVED lines=9> */
.L_x_97:
[----:B------:R-:W-:Y:S05]  /*b8a0*/  BSYNC B1 ;  /* 0x0000000000017941 */ /* 0x000fea0003800000 */
.L_x_96:
[----:B------:R-:W-:Y:S01]  /*b8b0*/  @!P4 IMAD R175, R175, R202, R213 ;  /* 0x000000caafafc224 */ /* 0x000fe200078e02d5 */
[----:B------:R-:W-:Y:S04]  /*b8c0*/  BSSY B1, `(.L_x_98) ;  /* 0x0000006000017945 */ /* 0x000fe80003800000 */
[----:B------:R0:W-:Y:S01]  /*b8d0*/  @!P4 STG.E.U8 desc[UR56][R10.64+0x19], R175 ;  /* 0x000019af0a00c986 */ /* 0x0001e2000c101138 */
[----:B------:R-:W-:Y:S05]  /*b8e0*/  @P5 BRA `(.L_x_99) ;  /* 0x00000000000c5947 */ /* 0x000fea0003800000 */
[----:B------:R-:W5:Y:S02]  /*b8f0*/  LDG.E.U8 R200, desc[UR56][R208.64+0x20] ;  /* 0x00002038d0c87981 */ /* 0x000f64000c1e1100 */
[----:B-----5:R-:W-:-:S05]  /*b900*/  PRMT R0, R200, 0x8880, RZ ;  /* 0x00008880c8007816 */ /* 0x020fca00000000ff */
[----:B------:R-:W-:-:S07]  /*b910*/  IMAD R213, R0, R201, RZ ;  /* 0x000000c900d57224 */ /* 0x000fce00078e02ff */
.L_x_99:
[----:B------:R-:W-:Y:S05]  /*b920*/  BSYNC B1 ;  /* 0x0000000000017941 */ /* 0x000fea0003800000 */
.L_x_98:
        /* <DEDUP_REMOVED lines=9> */
.L_x_101:
[----:B------:R-:W-:Y:S05]  /*b9c0*/  BSYNC B1 ;  /* 0x0000000000017941 */ /* 0x000fea0003800000 */
.L_x_100:
[----:B------:R-:W-:Y:S01]  /*b9d0*/  @!P4 IMAD R161, R161, R202, R213 ;  /* 0x000000caa1a1c224 */ /* 0x000fe200078e02d5 */
[----:B------:R-:W-:Y:S04]  /*b9e0*/  BSSY B1, `(.L_x_102) ;  /* 0x0000006000017945 */ /* 0x000fe80003800000 */
[----:B------:R0:W-:Y:S01]  /*b9f0*/  @!P4 STG.E.U8 desc[UR56][R4.64+0x21], R161 ;  /* 0x000021a10400c986 */ /* 0x0001e2000c101138 */
[----:B------:R-:W-:Y:S05]  /*ba00*/  @P5 BRA `(.L_x_103) ;  /* 0x00000000000c5947 */ /* 0x000fea0003800000 */
[----:B------:R-:W5:Y:S02]  /*ba10*/  LDG.E.U8 R200, desc[UR56][R22.64+0x20] ;  /* 0x0000203816c87981 */ /* 0x000f64000c1e1100 */
[----:B-----5:R-:W-:-:S05]  /*ba20*/  PRMT R0, R200, 0x8880, RZ ;  /* 0x00008880c8007816 */ /* 0x020fca00000000ff */
[----:B------:R-:W-:-:S07]  /*ba30*/  IMAD R213, R0, R201, RZ ;  /* 0x000000c900d57224 */ /* 0x000fce00078e02ff */
.L_x_103:
[----:B------:R-:W-:Y:S05]  /*ba40*/  BSYNC B1 ;  /* 0x0000000000017941 */ /* 0x000fea0003800000 */
.L_x_102:
        /* <DEDUP_REMOVED lines=9> */
.L_x_105:
[----:B------:R-:W-:Y:S05]  /*bae0*/  BSYNC B1 ;  /* 0x0000000000017941 */ /* 0x000fea0003800000 */
.L_x_104:
[----:B------:R-:W-:Y:S01]  /*baf0*/  @!P4 IMAD R163, R163, R202, R213 ;  /* 0x000000caa3a3c224 */ /* 0x000fe200078e02d5 */
[----:B------:R-:W-:Y:S04]  /*bb00*/  BSSY B1, `(.L_x_106) ;  /* 0x0000006000017945 */ /* 0x000fe80003800000 */
[----:B------:R0:W-:Y:S01]  /*bb10*/  @!P4 STG.E.U8 desc[UR56][R6.64+0x21], R163 ;  /* 0x000021a30600c986 */ /* 0x0001e2000c101138 */
[----:B------:R-:W-:Y:S05]  /*bb20*/  @P5 BRA `(.L_x_107) ;  /* 0x00000000000c5947 */ /* 0x000fea0003800000 */
[----:B------:R-:W5:Y:S02]  /*bb30*/  LDG.E.U8 R200, desc[UR56][R208.64+0x28] ;  /* 0x00002838d0c87981 */ /* 0x000f64000c1e1100 */
[----:B-----5:R-:W-:-:S05]  /*bb40*/  PRMT R0, R200, 0x8880, RZ ;  /* 0x00008880c8007816 */ /* 0x020fca00000000ff */
[----:B------:R-:W-:-:S07]  /*bb50*/  IMAD R213, R0, R201, RZ ;  /* 0x000000c900d57224 */ /* 0x000fce00078e02ff */
.L_x_107:
[----:B------:R-:W-:Y:S05]  /*bb60*/  BSYNC B1 ;  /* 0x0000000000017941 */ /* 0x000fea0003800000 */
.L_x_106:
        /* <DEDUP_REMOVED lines=9> */
.L_x_109:
[----:B------:R-:W-:Y:S05]  /*bc00*/  BSYNC B1 ;  /* 0x0000000000017941 */ /* 0x000fea0003800000 */
.L_x_108:
[----:B------:R-:W-:Y:S01]  /*bc10*/  @!P4 IMAD R165, R165, R202, R213 ;  /* 0x000000caa5a5c224 */ /* 0x000fe200078e02d5 */
[----:B------:R-:W-:Y:S04]  /*bc20*/  BSSY B1, `(.L_x_110) ;  /* 0x0000006000017945 */ /* 0x000fe80003800000 */
[----:B------:R0:W-:Y:S01]  /*bc30*/  @!P4 STG.E.U8 desc[UR56][R4.64+0x29], R165 ;  /* 0x000029a50400c986 */ /* 0x0001e2000c101138 */
[----:B------:R-:W-:Y:S05]  /*bc40*/  @P5 BRA `(.L_x_111) ;  /* 0x00000000000c5947 */ /* 0x000fea0003800000 */
[----:B------:R-:W5:Y:S02]  /*bc50*/  LDG.E.U8 R200, desc[UR56][R22.64+0x28] ;  /* 0x0000283816c87981 */ /* 0x000f64000c1e1100 */
[----:B-----5:R-:W-:-:S05]  /*bc60*/  PRMT R0, R200, 0x8880, RZ ;  /* 0x00008880c8007816 */ /* 0x020fca00000000ff */
[----:B------:R-:W-:-:S07]  /*bc70*/  IMAD R213, R0, R201, RZ ;  /* 0x000000c900d57224 */ /* 0x000fce00078e02ff */
.L_x_111:
[----:B------:R-:W-:Y:S05]  /*bc80*/  BSYNC B1 ;  /* 0x0000000000017941 */ /* 0x000fea0003800000 */
.L_x_110:
        /* <DEDUP_REMOVED lines=9> */
.L_x_113:
[----:B------:R-:W-:Y:S05]  /*bd20*/  BSYNC B1 ;  /* 0x0000000000017941 */ /* 0x000fea0003800000 */
.L_x_112:
[----:B------:R-:W-:Y:S01]  /*bd30*/  @!P4 IMAD R167, R167, R202, R213 ;  /* 0x000000caa7a7c224 */ /* 0x000fe200078e02d5 */
[----:B------:R-:W-:Y:S04]  /*bd40*/  BSSY B1, `(.L_x_114) ;  /* 0x0000006000017945 */ /* 0x000fe80003800000 */
[----:B------:R0:W-:Y:S01]  /*bd50*/  @!P4 STG.E.U8 desc[UR56][R6.64+0x29], R167 ;  /* 0x000029a70600c986 */ /* 0x0001e2000c101138 */
[----:B------:R-:W-:Y:S05]  /*bd60*/  @P5 BRA `(.L_x_115) ;  /* 0x00000000000c5947 */ /* 0x000fea0003800000 */
[----:B------:R-:W5:Y:S02]  /*bd70*/  LDG.E.U8 R200, desc[UR56][R192.64+0x20] ;  /* 0x00002038c0c87981 */ /* 0x000f64000c1e1100 */
[----:B-----5:R-:W-:-:S05]  /*bd80*/  PRMT R0, R200, 0x8880, RZ ;  /* 0x00008880c8007816 */ /* 0x020fca00000000ff */
[----:B------:R-:W-:-:S07]  /*bd90*/  IMAD R213, R0, R201, RZ ;  /* 0x000000c900d57224 */ /* 0x000fce00078e02ff */
.L_x_115:
[----:B------:R-:W-:Y:S05]  /*bda0*/  BSYNC B1 ;  /* 0x0000000000017941 */ /* 0x000fea0003800000 */
.L_x_114:
        /* <DEDUP_REMOVED lines=9> */
.L_x_117:
[----:B------:R-:W-:Y:S05]  /*be40*/  BSYNC B1 ;  /* 0x0000000000017941 */ /* 0x000fea0003800000 */
.L_x_116:
[----:B------:R-:W-:Y:S01]  /*be50*/  @!P4 IMAD R153, R153, R202, R213 ;  /* 0x000000ca9999c224 */ /* 0x000fe200078e02d5 */
[----:B------:R-:W-:Y:S04]  /*be60*/  BSSY B1, `(.L_x_118) ;  /* 0x0000006000017945 */ /* 0x000fe80003800000 */
[----:B------:R0:W-:Y:S01]  /*be70*/  @!P4 STG.E.U8 desc[UR56][R8.64+0x21], R153 ;  /* 0x000021990800c986 */ /* 0x0001e2000c101138 */
[----:B------:R-:W-:Y:S05]  /*be80*/  @P5 BRA `(.L_x_119) ;  /* 0x00000000000c5947 */ /* 0x000fea0003800000 */
[----:B------:R-:W5:Y:S02]  /*be90*/  LDG.E.U8 R200, desc[UR56][R14.64+0x20] ;  /* 0x000020380ec87981 */ /* 0x000f64000c1e1100 */
[----:B-----5:R-:W-:-:S05]  /*bea0*/  PRMT R0, R200, 0x8880, RZ ;  /* 0x00008880c8007816 */ /* 0x020fca00000000ff */
[----:B------:R-:W-:-:S07]  /*beb0*/  IMAD R213, R0, R201, RZ ;  /* 0x000000c900d57224 */ /* 0x000fce00078e02ff */
.L_x_119:
[----:B------:R-:W-:Y:S05]  /*bec0*/  BSYNC B1 ;  /* 0x0000000000017941 */ /* 0x000fea0003800000 */
.L_x_118:
        /* <DEDUP_REMOVED lines=9> */
.L_x_121:
[----:B------:R-:W-:Y:S05]  /*bf60*/  BSYNC B1 ;  /* 0x0000000000017941 */ /* 0x000fea0003800000 */
.L_x_120:
[----:B------:R-:W-:Y:S01]  /*bf70*/  @!P4 IMAD R155, R155, R202, R213 ;  /* 0x000000ca9b9bc224 */ /* 0x000fe200078e02d5 */
[----:B------:R-:W-:Y:S04]  /*bf80*/  BSSY B1, `(.L_x_122) ;  /* 0x0000006000017945 */ /* 0x000fe80003800000 */
[----:B------:R0:W-:Y:S01]  /*bf90*/  @!P4 STG.E.U8 desc[UR56][R10.64+0x21], R155 ;  /* 0x0000219b0a00c986 */ /* 0x0001e2000c101138 */
[----:B------:R-:W-:Y:S05]  /*bfa0*/  @P5 BRA `(.L_x_123) ;  /* 0x00000000000c5947 */ /* 0x000fea0003800000 */
[----:B------:R-:W5:Y:S02]  /*bfb0*/  LDG.E.U8 R200, desc[UR56][R192.64+0x28] ;  /* 0x00002838c0c87981 */ /* 0x000f64000c1e1100 */
[----:B-----5:R-:W-:-:S05]  /*bfc0*/  PRMT R0, R200, 0x8880, RZ ;  /* 0x00008880c8007816 */ /* 0x020fca00000000ff */
[----:B------:R-:W-:-:S07]  /*bfd0*/  IMAD R213, R0, R201, RZ ;  /* 0x000000c900d57224 */ /* 0x000fce00078e02ff */
.L_x_123:
[----:B------:R-:W-:Y:S05]  /*bfe0*/  BSYNC B1 ;  /* 0x0000000000017941 */ /* 0x000fea0003800000 */
.L_x_122:
        /* <DEDUP_REMOVED lines=9> */
.L_x_125:
[----:B------:R-:W-:Y:S05]  /*c080*/  BSYNC B1 ;  /* 0x0000000000017941 */ /* 0x000fea0003800000 */
.L_x_124:
[----:B------:R-:W-:Y:S01]  /*c090*/  @!P4 IMAD R157, R157, R202, R213 ;  /* 0x000000ca9d9dc224 */ /* 0x000fe200078e02d5 */
[----:B------:R-:W-:Y:S04]  /*c0a0*/  BSSY B1, `(.L_x_126) ;  /* 0x0000006000017945 */ /* 0x000fe80003800000 */
[----:B------:R0:W-:Y:S01]  /*c0b0*/  @!P4 STG.E.U8 desc[UR56][R8.64+0x29], R157 ;  /* 0x0000299d0800c986 */ /* 0x0001e2000c101138 */
[----:B------:R-:W-:Y:S05]  /*c0c0*/  @P5 BRA `(.L_x_127) ;  /* 0x00000000000c5947 */ /* 0x000fea0003800000 */
[----:B------:R-:W5:Y:S02]  /*c0d0*/  LDG.E.U8 R200, desc[UR56][R14.64+0x28] ;  /* 0x000028380ec87981 */ /* 0x000f64000c1e1100 */
[----:B-----5:R-:W-:-:S05]  /*c0e0*/  PRMT R0, R200, 0x8880, RZ ;  /* 0x00008880c8007816 */ /* 0x020fca00000000ff */
[----:B------:R-:W-:-:S07]  /*c0f0*/  IMAD R213, R0, R201, RZ ;  /* 0x000000c900d57224 */ /* 0x000fce00078e02ff */
.L_x_127:
[----:B------:R-:W-:Y:S05]  /*c100*/  BSYNC B1 ;  /* 0x0000000000017941 */ /* 0x000fea0003800000 */
.L_x_126:
        /* <DEDUP_REMOVED lines=9> */
.L_x_129:
[----:B------:R-:W-:Y:S05]  /*c1a0*/  BSYNC B1 ;  /* 0x0000000000017941 */ /* 0x000fea0003800000 */
.L_x_128:
[----:B------:R-:W-:Y:S01]  /*c1b0*/  @!P4 IMAD R159, R159, R202, R213 ;  /* 0x000000ca9f9fc224 */ /* 0x000fe200078e02d5 */
[----:B------:R-:W-:Y:S04]  /*c1c0*/  BSSY B1, `(.L_x_130) ;  /* 0x0000006000017945 */ /* 0x000fe80003800000 */
[----:B------:R0:W-:Y:S01]  /*c1d0*/  @!P4 STG.E.U8 desc[UR56][R10.64+0x29], R159 ;  /* 0x0000299f0a00c986 */ /* 0x0001e2000c101138 */
[----:B------:R-:W-:Y:S05]  /*c1e0*/  @P5 BRA `(.L_x_131) ;  /* 0x00000000000c5947 */ /* 0x000fea0003800000 */
[----:B------:R-:W5:Y:S02]  /*c1f0*/  LDG.E.U8 R200, desc[UR56][R208.64+0x30] ;  /* 0x00003038d0c87981 */ /* 0x000f64000c1e1100 */
[----:B-----5:R-:W-:-:S05]  /*c200*/  PRMT R0, R200, 0x8880, RZ ;  /* 0x00008880c8007816 */ /* 0x020fca00000000ff */
[----:B------:R-:W-:-:S07]  /*c210*/  IMAD R213, R0, R201, RZ ;  /* 0x000000c900d57224 */ /* 0x000fce00078e02ff */
.L_x_131:
[----:B------:R-:W-:Y:S05]  /*c220*/  BSYNC B1 ;  /* 0x0000000000017941 */ /* 0x000fea0003800000 */
.L_x_130:
        /* <DEDUP_REMOVED lines=9> */
.L_x_133:
[----:B------:R-:W-:Y:S05]  /*c2c0*/  BSYNC B1 ;  /* 0x0000000000017941 */ /* 0x000fea0003800000 */
.L_x_132:
[----:B------:R-:W-:Y:S01]  /*c2d0*/  @!P4 IMAD R145, R145, R202, R213 ;  /* 0x000000ca9191c224 */ /* 0x000fe200078e02d5 */
[----:B------:R-:W-:Y:S04]  /*c2e0*/  BSSY B1, `(.L_x_134) ;  /* 0x0000006000017945 */ /* 0x000fe80003800000 */
[----:B------:R0:W-:Y:S01]  /*c2f0*/  @!P4 STG.E.U8 desc[UR56][R4.64+0x31], R145 ;  /* 0x000031910400c986 */ /* 0x0001e2000c101138 */
[----:B------:R-:W-:Y:S05]  /*c300*/  @P5 BRA `(.L_x_135) ;  /* 0x00000000000c5947 */ /* 0x000fea0003800000 */
[----:B------:R-:W5:Y:S02]  /*c310*/  LDG.E.U8 R200, desc[UR56][R22.64+0x30] ;  /* 0x0000303816c87981 */ /* 0x000f64000c1e1100 */
[----:B-----5:R-:W-:-:S05]  /*c320*/  PRMT R0, R200, 0x8880, RZ ;  /* 0x00008880c8007816 */ /* 0x020fca00000000ff */
[----:B------:R-:W-:-:S07]  /*c330*/  IMAD R213, R0, R201, RZ ;  /* 0x000000c900d57224 */ /* 0x000fce00078e02ff */
.L_x_135:
[----:B------:R-:W-:Y:S05]  /*c340*/  BSYNC B1 ;  /* 0x0000000000017941 */ /* 0x000fea0003800000 */
.L_x_134:
        /* <DEDUP_REMOVED lines=9> */
.L_x_137:
[----:B------:R-:W-:Y:S05]  /*c3e0*/  BSYNC B1 ;  /* 0x0000000000017941 */ /* 0x000fea0003800000 */
.L_x_136:
[----:B------:R-:W-:Y:S01]  /*c3f0*/  @!P4 IMAD R147, R147, R202, R213 ;  /* 0x000000ca9393c224 */ /* 0x000fe200078e02d5 */
[----:B------:R-:W-:Y:S04]  /*c400*/  BSSY B1, `(.L_x_138) ;  /* 0x0000006000017945 */ /* 0x000fe80003800000 */
[----:B------:R0:W-:Y:S01]  /*c410*/  @!P4 STG.E.U8 desc[UR56][R6.64+0x31], R147 ;  /* 0x000031930600c986 */ /* 0x0001e2000c101138 */
[----:B------:R-:W-:Y:S05]  /*c420*/  @P5 BRA `(.L_x_139) ;  /* 0x00000000000c5947 */ /* 0x000fea0003800000 */
[----:B------:R-:W5:Y:S02]  /*c430*/  LDG.E.U8 R200, desc[UR56][R208.64+0x38] ;  /* 0x00003838d0c87981 */ /* 0x000f64000c1e1100 */
[----:B-----5:R-:W-:-:S05]  /*c440*/  PRMT R0, R200, 0x8880, RZ ;  /* 0x00008880c8007816 */ /* 0x020fca00000000ff */
[----:B------:R-:W-:-:S07]  /*c450*/  IMAD R213, R0, R201, RZ ;  /* 0x000000c900d57224 */ /* 0x000fce00078e02ff */
.L_x_139:
[----:B------:R-:W-:Y:S05]  /*c460*/  BSYNC B1 ;  /* 0x0000000000017941 */ /* 0x000fea0003800000 */
.L_x_138:
        /* <DEDUP_REMOVED lines=9> */
.L_x_141:
[----:B------:R-:W-:Y:S05]  /*c500*/  BSYNC B1 ;  /* 0x0000000000017941 */ /* 0x000fea0003800000 */
.L_x_140:
[----:B------:R-:W-:Y:S01]  /*c510*/  @!P4 IMAD R149, R149, R202, R213 ;  /* 0x000000ca9595c224 */ /* 0x000fe200078e02d5 */
[----:B------:R-:W-:Y:S04]  /*c520*/  BSSY B1, `(.L_x_142) ;  /* 0x0000006000017945 */ /* 0x000fe80003800000 */
[----:B------:R0:W-:Y:S01]  /*c530*/  @!P4 STG.E.U8 desc[UR56][R4.64+0x39], R149 ;  /* 0x000039950400c986 */ /* 0x0001e2000c101138 */
[----:B------:R-:W-:Y:S05]  /*c540*/  @P5 BRA `(.L_x_143) ;  /* 0x00000000000c5947 */ /* 0x000fea0003800000 */
[----:B------:R-:W5:Y:S02]  /*c550*/  LDG.E.U8 R200, desc[UR56][R22.64+0x38] ;  /* 0x0000383816c87981 */ /* 0x000f64000c1e1100 */
[----:B-----5:R-:W-:-:S05]  /*c560*/  PRMT R0, R200, 0x8880, RZ ;  /* 0x00008880c8007816 */ /* 0x020fca00000000ff */
[----:B------:R-:W-:-:S07]  /*c570*/  IMAD R213, R0, R201, RZ ;  /* 0x000000c900d57224 */ /* 0x000fce00078e02ff */
.L_x_143:
[----:B------:R-:W-:Y:S05]  /*c580*/  BSYNC B1 ;  /* 0x0000000000017941 */ /* 0x000fea0003800000 */
.L_x_142:
        /* <DEDUP_REMOVED lines=9> */
.L_x_145:
[----:B------:R-:W-:Y:S05]  /*c620*/  BSYNC B1 ;  /* 0x0000000000017941 */ /* 0x000fea0003800000 */
.L_x_144:
[----:B------:R-:W-:Y:S01]  /*c630*/  @!P4 IMAD R151, R151, R202, R213 ;  /* 0x000000ca9797c224 */ /* 0x000fe200078e02d5 */
[----:B------:R-:W-:Y:S04]  /*c640*/  BSSY B1, `(.L_x_146) ;  /* 0x0000006000017945 */ /* 0x000fe80003800000 */
[----:B------:R0:W-:Y:S01]  /*c650*/  @!P4 STG.E.U8 desc[UR56][R6.64+0x39], R151 ;  /* 0x000039970600c986 */ /* 0x0001e2000c101138 */
[----:B------:R-:W-:Y:S05]  /*c660*/  @P5 BRA `(.L_x_147) ;  /* 0x00000000000c5947 */ /* 0x000fea0003800000 */
[----:B------:R-:W5:Y:S02]  /*c670*/  LDG.E.U8 R200, desc[UR56][R192.64+0x30] ;  /* 0x00003038c0c87981 */ /* 0x000f64000c1e1100 */
[----:B-----5:R-:W-:-:S05]  /*c680*/  PRMT R0, R200, 0x8880, RZ ;  /* 0x00008880c8007816 */ /* 0x020fca00000000ff */
[----:B------:R-:W-:-:S07]  /*c690*/  IMAD R213, R0, R201, RZ ;  /* 0x000000c900d57224 */ /* 0x000fce00078e02ff */
.L_x_147:
[----:B------:R-:W-:Y:S05]  /*c6a0*/  BSYNC B1 ;  /* 0x0000000000017941 */ /* 0x000fea0003800000 */
.L_x_146:
        /* <DEDUP_REMOVED lines=9> */
.L_x_149:
[----:B------:R-:W-:Y:S05]  /*c740*/  BSYNC B1 ;  /* 0x0000000000017941 */ /* 0x000fea0003800000 */
.L_x_148:
[----:B------:R-:W-:Y:S01]  /*c750*/  @!P4 IMAD R137, R137, R202, R213 ;  /* 0x000000ca8989c224 */ /* 0x000fe200078e02d5 */
[----:B------:R-:W-:Y:S04]  /*c760*/  BSSY B1, `(.L_x_150) ;  /* 0x0000006000017945 */ /* 0x000fe80003800000 */
[----:B------:R0:W-:Y:S01]  /*c770*/  @!P4 STG.E.U8 desc[UR56][R8.64+0x31], R137 ;  /* 0x000031890800c986 */ /* 0x0001e2000c101138 */
[----:B------:R-:W-:Y:S05]  /*c780*/  @P5 BRA `(.L_x_151) ;  /* 0x00000000000c5947 */ /* 0x000fea0003800000 */
[----:B------:R-:W5:Y:S02]  /*c790*/  LDG.E.U8 R200, desc[UR56][R14.64+0x30] ;  /* 0x000030380ec87981 */ /* 0x000f64000c1e1100 */
[----:B-----5:R-:W-:-:S05]  /*c7a0*/  PRMT R0, R200, 0x8880, RZ ;  /* 0x00008880c8007816 */ /* 0x020fca00000000ff */
[----:B------:R-:W-:-:S07]  /*c7b0*/  IMAD R213, R0, R201, RZ ;  /* 0x000000c900d57224 */ /* 0x000fce00078e02ff */
.L_x_151:
[----:B------:R-:W-:Y:S05]  /*c7c0*/  BSYNC B1 ;  /* 0x0000000000017941 */ /* 0x000fea0003800000 */
.L_x_150:
        /* <DEDUP_REMOVED lines=9> */
.L_x_153:
[----:B------:R-:W-:Y:S05]  /*c860*/  BSYNC B1 ;  /* 0x0000000000017941 */ /* 0x000fea0003800000 */
.L_x_152:
[----:B------:R-:W-:Y:S01]  /*c870*/  @!P4 IMAD R139, R139, R202, R213 ;  /* 0x000000ca8b8bc224 */ /* 0x000fe200078e02d5 */
[----:B------:R-:W-:Y:S04]  /*c880*/  BSSY B1, `(.L_x_154) ;  /* 0x0000006000017945 */ /* 0x000fe80003800000 */
[----:B------:R0:W-:Y:S01]  /*c890*/  @!P4 STG.E.U8 desc[UR56][R10.64+0x31], R139 ;  /* 0x0000318b0a00c986 */ /* 0x0001e2000c101138 */
[----:B------:R-:W-:Y:S05]  /*c8a0*/  @P5 BRA `(.L_x_155) ;  /* 0x00000000000c5947 */ /* 0x000fea0003800000 */
[----:B------:R-:W5:Y:S02]  /*c8b0*/  LDG.E.U8 R200, desc[UR56][R192.64+0x38] ;  /* 0x00003838c0c87981 */ /* 0x000f64000c1e1100 */
[----:B-----5:R-:W-:-:S05]  /*c8c0*/  PRMT R0, R200, 0x8880, RZ ;  /* 0x00008880c8007816 */ /* 0x020fca00000000ff */
[----:B------:R-:W-:-:S07]  /*c8d0*/  IMAD R213, R0, R201, RZ ;  /* 0x000000c900d57224 */ /* 0x000fce00078e02ff */
.L_x_155:
[----:B------:R-:W-:Y:S05]  /*c8e0*/  BSYNC B1 ;  /* 0x0000000000017941 */ /* 0x000fea0003800000 */
.L_x_154:
        /* <DEDUP_REMOVED lines=9> */
.L_x_157:
[----:B------:R-:W-:Y:S05]  /*c980*/  BSYNC B1 ;  /* 0x0000000000017941 */ /* 0x000fea0003800000 */
.L_x_156:
[----:B------:R-:W-:Y:S01]  /*c990*/  @!P4 IMAD R141, R141, R202, R213 ;  /* 0x000000ca8d8dc224 */ /* 0x000fe200078e02d5 */
[----:B------:R-:W-:Y:S04]  /*c9a0*/  BSSY B1, `(.L_x_158) ;  /* 0x0000006000017945 */ /* 0x000fe80003800000 */
[----:B------:R0:W-:Y:S01]  /*c9b0*/  @!P4 STG.E.U8 desc[UR56][R8.64+0x39], R141 ;  /* 0x0000398d0800c986 */ /* 0x0001e2000c101138 */
[----:B------:R-:W-:Y:S05]  /*c9c0*/  @P5 BRA `(.L_x_159) ;  /* 0x00000000000c5947 */ /* 0x000fea0003800000 */
[----:B------:R-:W5:Y:S02]  /*c9d0*/  LDG.E.U8 R200, desc[UR56][R14.64+0x38] ;  /* 0x000038380ec87981 */ /* 0x000f64000c1e1100 */
[----:B-----5:R-:W-:-:S05]  /*c9e0*/  PRMT R0, R200, 0x8880, RZ ;  /* 0x00008880c8007816 */ /* 0x020fca00000000ff */
[----:B------:R-:W-:-:S07]  /*c9f0*/  IMAD R213, R0, R201, RZ ;  /* 0x000000c900d57224 */ /* 0x000fce00078e02ff */
.L_x_159:
[----:B------:R-:W-:Y:S05]  /*ca00*/  BSYNC B1 ;  /* 0x0000000000017941 */ /* 0x000fea0003800000 */
.L_x_158:
        /* <DEDUP_REMOVED lines=9> */
.L_x_161:
[----:B------:R-:W-:Y:S05]  /*caa0*/  BSYNC B1 ;  /* 0x0000000000017941 */ /* 0x000fea0003800000 */
.L_x_160:
[----:B------:R-:W-:Y:S01]  /*cab0*/  @!P4 IMAD R143, R143, R202, R213 ;  /* 0x000000ca8f8fc224 */ /* 0x000fe200078e02d5 */
[----:B------:R-:W-:Y:S04]  /*cac0*/  BSSY B1, `(.L_x_162) ;  /* 0x0000006000017945 */ /* 0x000fe80003800000 */
[----:B------:R0:W-:Y:S01]  /*cad0*/  @!P4 STG.E.U8 desc[UR56][R10.64+0x39], R143 ;  /* 0x0000398f0a00c986 */ /* 0x0001e2000c101138 */
[----:B------:R-:W-:Y:S05]  /*cae0*/  @P5 BRA `(.L_x_163) ;  /* 0x00000000000c5947 */ /* 0x000fea0003800000 */
[----:B------:R-:W5:Y:S02]  /*caf0*/  LDG.E.U8 R200, desc[UR56][R208.64+0x40] ;  /* 0x00004038d0c87981 */ /* 0x000f64000c1e1100 */
[----:B-----5:R-:W-:-:S05]  /*cb00*/  PRMT R0, R200, 0x8880, RZ ;  /* 0x00008880c8007816 */ /* 0x020fca00000000ff */
[----:B------:R-:W-:-:S07]  /*cb10*/  IMAD R213, R0, R201, RZ ;  /* 0x000000c900d57224 */ /* 0x000fce00078e02ff */
.L_x_163:
[----:B------:R-:W-:Y:S05]  /*cb20*/  BSYNC B1 ;  /* 0x0000000000017941 */ /* 0x000fea0003800000 */
.L_x_162:
        /* <DEDUP_REMOVED lines=9> */
.L_x_165:
[----:B------:R-:W-:Y:S05]  /*cbc0*/  BSYNC B1 ;  /* 0x0000000000017941 */ /* 0x000fea0003800000 */
.L_x_164:
[----:B------:R-:W-:Y:S01]  /*cbd0*/  @!P4 IMAD R129, R129, R202, R213 ;  /* 0x000000ca8181c224 */ /* 0x000fe200078e02d5 */
[----:B------:R-:W-:Y:S04]  /*cbe0*/  BSSY B1, `(.L_x_166) ;  /* 0x0000006000017945 */ /* 0x000fe80003800000 */
[----:B------:R0:W-:Y:S01]  /*cbf0*/  @!P4 STG.E.U8 desc[UR56][R4.64+0x41], R129 ;  /* 0x000041810400c986 */ /* 0x0001e2000c101138 */
[----:B------:R-:W-:Y:S05]  /*cc00*/  @P5 BRA `(.L_x_167) ;  /* 0x00000000000c5947 */ /* 0x000fea0003800000 */
[----:B------:R-:W5:Y:S02]  /*cc10*/  LDG.E.U8 R200, desc[UR56][R22.64+0x40] ;  /* 0x0000403816c87981 */ /* 0x000f64000c1e1100 */
[----:B-----5:R-:W-:-:S05]  /*cc20*/  PRMT R0, R200, 0x8880, RZ ;  /* 0x00008880c8007816 */ /* 0x020fca00000000ff */
[----:B------:R-:W-:-:S07]  /*cc30*/  IMAD R213, R0, R201, RZ ;  /* 0x000000c900d57224 */ /* 0x000fce00078e02ff */
.L_x_167:
[----:B------:R-:W-:Y:S05]  /*cc40*/  BSYNC B1 ;  /* 0x0000000000017941 */ /* 0x000fea0003800000 */
.L_x_166:
        /* <DEDUP_REMOVED lines=9> */
.L_x_169:
[----:B------:R-:W-:Y:S05]  /*cce0*/  BSYNC B1 ;  /* 0x0000000000017941 */ /* 0x000fea0003800000 */
.L_x_168:
[----:B------:R-:W-:Y:S01]  /*ccf0*/  @!P4 IMAD R131, R131, R202, R213 ;  /* 0x000000ca8383c224 */ /* 0x000fe200078e02d5 */
[----:B------:R-:W-:Y:S04]  /*cd00*/  BSSY B1, `(.L_x_170) ;  /* 0x0000006000017945 */ /* 0x000fe80003800000 */
[----:B------:R0:W-:Y:S01]  /*cd10*/  @!P4 STG.E.U8 desc[UR56][R6.64+0x41], R131 ;  /* 0x000041830600c986 */ /* 0x0001e2000c101138 */
[----:B------:R-:W-:Y:S05]  /*cd20*/  @P5 BRA `(.L_x_171) ;  /* 0x00000000000c5947 */ /* 0x000fea0003800000 */
[----:B------:R-:W5:Y:S02]  /*cd30*/  LDG.E.U8 R200, desc[UR56][R208.64+0x48] ;  /* 0x00004838d0c87981 */ /* 0x000f64000c1e1100 */
[----:B-----5:R-:W-:-:S05]  /*cd40*/  PRMT R0, R200, 0x8880, RZ ;  /* 0x00008880c8007816 */ /* 0x020fca00000000ff */
[----:B------:R-:W-:-:S07]  /*cd50*/  IMAD R213, R0, R201, RZ ;  /* 0x000000c900d57224 */ /* 0x000fce00078e02ff */
.L_x_171:
[----:B------:R-:W-:Y:S05]  /*cd60*/  BSYNC B1 ;  /* 0x0000000000017941 */ /* 0x000fea0003800000 */
.L_x_170:
        /* <DEDUP_REMOVED lines=9> */
.L_x_173:
[----:B------:R-:W-:Y:S05]  /*ce00*/  BSYNC B1 ;  /* 0x0000000000017941 */ /* 0x000fea0003800000 */
.L_x_172:
[----:B------:R-:W-:Y:S01]  /*ce10*/  @!P4 IMAD R133, R133, R202, R213 ;  /* 0x000000ca8585c224 */ /* 0x000fe200078e02d5 */
[----:B------:R-:W-:Y:S04]  /*ce20*/  BSSY B1, `(.L_x_174) ;  /* 0x0000006000017945 */ /* 0x000fe80003800000 */
[----:B------:R0:W-:Y:S01]  /*ce30*/  @!P4 STG.E.U8 desc[UR56][R4.64+0x49], R133 ;  /* 0x000049850400c986 */ /* 0x0001e2000c101138 */
[----:B------:R-:W-:Y:S05]  /*ce40*/  @P5 BRA `(.L_x_175) ;  /* 0x00000000000c5947 */ /* 0x000fea0003800000 */
[----:B------:R-:W5:Y:S02]  /*ce50*/  LDG.E.U8 R200, desc[UR56][R22.64+0x48] ;  /* 0x0000483816c87981 */ /* 0x000f64000c1e1100 */
[----:B-----5:R-:W-:-:S05]  /*ce60*/  PRMT R0, R200, 0x8880, RZ ;  /* 0x00008880c8007816 */ /* 0x020fca00000000ff */
[----:B------:R-:W-:-:S07]  /*ce70*/  IMAD R213, R0, R201, RZ ;  /* 0x000000c900d57224 */ /* 0x000fce00078e02ff */
.L_x_175:
[----:B------:R-:W-:Y:S05]  /*ce80*/  BSYNC B1 ;  /* 0x0000000000017941 */ /* 0x000fea0003800000 */
.L_x_174:
        /* <DEDUP_REMOVED lines=9> */
.L_x_177:
[----:B------:R-:W-:Y:S05]  /*cf20*/  BSYNC B1 ;  /* 0x0000000000017941 */ /* 0x000fea0003800000 */
.L_x_176:
[----:B------:R-:W-:Y:S01]  /*cf30*/  @!P4 IMAD R135, R135, R202, R213 ;  /* 0x000000ca8787c224 */ /* 0x000fe200078e02d5 */
[----:B------:R-:W-:Y:S04]  /*cf40*/  BSSY B1, `(.L_x_178) ;  /* 0x0000006000017945 */ /* 0x000fe80003800000 */
[----:B------:R0:W-:Y:S01]  /*cf50*/  @!P4 STG.E.U8 desc[UR56][R6.64+0x49], R135 ;  /* 0x000049870600c986 */ /* 0x0001e2000c101138 */
[----:B------:R-:W-:Y:S05]  /*cf60*/  @P5 BRA `(.L_x_179) ;  /* 0x00000000000c5947 */ /* 0x000fea0003800000 */
[----:B------:R-:W5:Y:S02]  /*cf70*/  LDG.E.U8 R200, desc[UR56][R192.64+0x40] ;  /* 0x00004038c0c87981 */ /* 0x000f64000c1e1100 */
[----:B-----5:R-:W-:-:S05]  /*cf80*/  PRMT R0, R200, 0x8880, RZ ;  /* 0x00008880c8007816 */ /* 0x020fca00000000ff */
[----:B------:R-:W-:-:S07]  /*cf90*/  IMAD R213, R0, R201, RZ ;  /* 0x000000c900d57224 */ /* 0x000fce00078e02ff */
.L_x_179:
[----:B------:R-:W-:Y:S05]  /*cfa0*/  BSYNC B1 ;  /* 0x0000000000017941 */ /* 0x000fea0003800000 */
.L_x_178:
        /* <DEDUP_REMOVED lines=9> */
.L_x_181:
[----:B------:R-:W-:Y:S05]  /*d040*/  BSYNC B1 ;  /* 0x0000000000017941 */ /* 0x000fea0003800000 */
.L_x_180:
[----:B------:R-:W-:Y:S01]  /*d050*/  @!P4 IMAD R121, R121, R202, R213 ;  /* 0x000000ca7979c224 */ /* 0x000fe200078e02d5 */
[----:B------:R-:W-:Y:S04]  /*d060*/  BSSY B1, `(.L_x_182) ;  /* 0x0000006000017945 */ /* 0x000fe80003800000 */
[----:B------:R0:W-:Y:S01]  /*d070*/  @!P4 STG.E.U8 desc[UR56][R8.64+0x41], R121 ;  /* 0x000041790800c986 */ /* 0x0001e2000c101138 */
[----:B------:R-:W-:Y:S05]  /*d080*/  @P5 BRA `(.L_x_183) ;  /* 0x00000000000c5947 */ /* 0x000fea0003800000 */
[----:B------:R-:W5:Y:S02]  /*d090*/  LDG.E.U8 R200, desc[UR56][R14.64+0x40] ;  /* 0x000040380ec87981 */ /* 0x000f64000c1e1100 */
[----:B-----5:R-:W-:-:S05]  /*d0a0*/  PRMT R0, R200, 0x8880, RZ ;  /* 0x00008880c8007816 */ /* 0x020fca00000000ff */
[----:B------:R-:W-:-:S07]  /*d0b0*/  IMAD R213, R0, R201, RZ ;  /* 0x000000c900d57224 */ /* 0x000fce00078e02ff */
.L_x_183:
[----:B------:R-:W-:Y:S05]  /*d0c0*/  BSYNC B1 ;  /* 0x0000000000017941 */ /* 0x000fea0003800000 */
.L_x_182:
        /* <DEDUP_REMOVED lines=9> */
.L_x_185:
[----:B------:R-:W-:Y:S05]  /*d160*/  BSYNC B1 ;  /* 0x0000000000017941 */ /* 0x000fea0003800000 */
.L_x_184:
[----:B------:R-:W-:Y:S01]  /*d170*/  @!P4 IMAD R123, R123, R202, R213 ;  /* 0x000000ca7b7bc224 */ /* 0x000fe200078e02d5 */
[----:B------:R-:W-:Y:S04]  /*d180*/  BSSY B1, `(.L_x_186) ;  /* 0x0000006000017945 */ /* 0x000fe80003800000 */
[----:B------:R0:W-:Y:S01]  /*d190*/  @!P4 STG.E.U8 desc[UR56][R10.64+0x41], R123 ;  /* 0x0000417b0a00c986 */ /* 0x0001e2000c101138 */
[----:B------:R-:W-:Y:S05]  /*d1a0*/  @P5 BRA `(.L_x_187) ;  /* 0x00000000000c5947 */ /* 0x000fea0003800000 */
[----:B------:R-:W5:Y:S02]  /*d1b0*/  LDG.E.U8 R200, desc[UR56][R192.64+0x48] ;  /* 0x00004838c0c87981 */ /* 0x000f64000c1e1100 */
[----:B-----5:R-:W-:-:S05]  /*d1c0*/  PRMT R0, R200, 0x8880, RZ ;  /* 0x00008880c8007816 */ /* 0x020fca00000000ff */
[----:B------:R-:W-:-:S07]  /*d1d0*/  IMAD R213, R0, R201, RZ ;  /* 0x000000c900d57224 */ /* 0x000fce00078e02ff */
.L_x_187:
[----:B------:R-:W-:Y:S05]  /*d1e0*/  BSYNC B1 ;  /* 0x0000000000017941 */ /* 0x000fea0003800000 */
.L_x_186:
        /* <DEDUP_REMOVED lines=9> */
.L_x_189:
[----:B------:R-:W-:Y:S05]  /*d280*/  BSYNC B1 ;  /* 0x0000000000017941 */ /* 0x000fea0003800000 */
.L_x_188:
[----:B------:R-:W-:Y:S01]  /*d290*/  @!P4 IMAD R125, R125, R202, R213 ;  /* 0x000000ca7d7dc224 */ /* 0x000fe200078e02d5 */
[----:B------:R-:W-:Y:S04]  /*d2a0*/  BSSY B1, `(.L_x_190) ;  /* 0x0000006000017945 */ /* 0x000fe80003800000 */
[----:B------:R0:W-:Y:S01]  /*d2b0*/  @!P4 STG.E.U8 desc[UR56][R8.64+0x49], R125 ;  /* 0x0000497d0800c986 */ /* 0x0001e2000c101138 */
[----:B------:R-:W-:Y:S05]  /*d2c0*/  @P5 BRA `(.L_x_191) ;  /* 0x00000000000c5947 */ /* 0x000fea0003800000 */
[----:B------:R-:W5:Y:S02]  /*d2d0*/  LDG.E.U8 R200, desc[UR56][R14.64+0x48] ;  /* 0x000048380ec87981 */ /* 0x000f64000c1e1100 */
[----:B-----5:R-:W-:-:S05]  /*d2e0*/  PRMT R0, R200, 0x8880, RZ ;  /* 0x00008880c8007816 */ /* 0x020fca00000000ff */
[----:B------:R-:W-:-:S07]  /*d2f0*/  IMAD R213, R0, R201, RZ ;  /* 0x000000c900d57224 */ /* 0x000fce00078e02ff */
.L_x_191:
[----:B------:R-:W-:Y:S05]  /*d300*/  BSYNC B1 ;  /* 0x0000000000017941 */ /* 0x000fea0003800000 */
.L_x_190:
        /* <DEDUP_REMOVED lines=9> */
.L_x_193:
[----:B------:R-:W-:Y:S05]  /*d3a0*/  BSYNC B1 ;  /* 0x0000000000017941 */ /* 0x000fea0003800000 */
.L_x_192:
[----:B------:R-:W-:Y:S01]  /*d3b0*/  @!P4 IMAD R127, R127, R202, R213 ;  /* 0x000000ca7f7fc224 */ /* 0x000fe200078e02d5 */
[----:B------:R-:W-:Y:S04]  /*d3c0*/  BSSY B1, `(.L_x_194) ;  /* 0x0000006000017945 */ /* 0x000fe80003800000 */
[----:B------:R0:W-:Y:S01]  /*d3d0*/  @!P4 STG.E.U8 desc[UR56][R10.64+0x49], R127 ;  /* 0x0000497f0a00c986 */ /* 0x0001e2000c101138 */
[----:B------:R-:W-:Y:S05]  /*d3e0*/  @P5 BRA `(.L_x_195) ;  /* 0x00000000000c5947 */ /* 0x000fea0003800000 */
[----:B------:R-:W5:Y:S02]  /*d3f0*/  LDG.E.U8 R200, desc[UR56][R208.64+0x50] ;  /* 0x00005038d0c87981 */ /* 0x000f64000c1e1100 */
[----:B-----5:R-:W-:-:S05]  /*d400*/  PRMT R0, R200, 0x8880, RZ ;  /* 0x00008880c8007816 */ /* 0x020fca00000000ff */
[----:B------:R-:W-:-:S07]  /*d410*/  IMAD R213, R0, R201, RZ ;  /* 0x000000c900d57224 */ /* 0x000fce00078e02ff */
.L_x_195:
[----:B------:R-:W-:Y:S05]  /*d420*/  BSYNC B1 ;  /* 0x0000000000017941 */ /* 0x000fea0003800000 */
.L_x_194:
        /* <DEDUP_REMOVED lines=9> */
.L_x_197:
[----:B------:R-:W-:Y:S05]  /*d4c0*/  BSYNC B1 ;  /* 0x0000000000017941 */ /* 0x000fea0003800000 */
.L_x_196:
[----:B------:R-:W-:Y:S01]  /*d4d0*/  @!P4 IMAD R113, R113, R202, R213 ;  /* 0x000000ca7171c224 */ /* 0x000fe200078e02d5 */
[----:B------:R-:W-:Y:S04]  /*d4e0*/  BSSY B1, `(.L_x_198) ;  /* 0x0000006000017945 */ /* 0x000fe80003800000 */
[----:B------:R0:W-:Y:S01]  /*d4f0*/  @!P4 STG.E.U8 desc[UR56][R4.64+0x51], R113 ;  /* 0x000051710400c986 */ /* 0x0001e2000c101138 */
[----:B------:R-:W-:Y:S05]  /*d500*/  @P5 BRA `(.L_x_199) ;  /* 0x00000000000c5947 */ /* 0x000fea0003800000 */
[----:B------:R-:W5:Y:S02]  /*d510*/  LDG.E.U8 R200, desc[UR56][R22.64+0x50] ;  /* 0x0000503816c87981 */ /* 0x000f64000c1e1100 */
[----:B-----5:R-:W-:-:S05]  /*d520*/  PRMT R0, R200, 0x8880, RZ ;  /* 0x00008880c8007816 */ /* 0x020fca00000000ff */
[----:B------:R-:W-:-:S07]  /*d530*/  IMAD R213, R0, R201, RZ ;  /* 0x000000c900d57224 */ /* 0x000fce00078e02ff */
.L_x_199:
[----:B------:R-:W-:Y:S05]  /*d540*/  BSYNC B1 ;  /* 0x0000000000017941 */ /* 0x000fea0003800000 */
.L_x_198:
        /* <DEDUP_REMOVED lines=9> */
.L_x_201:
[----:B------:R-:W-:Y:S05]  /*d5e0*/  BSYNC B1 ;  /* 0x0000000000017941 */ /* 0x000fea0003800000 */
.L_x_200:
[----:B------:R-:W-:Y:S01]  /*d5f0*/  @!P4 IMAD R115, R115, R202, R213 ;  /* 0x000000ca7373c224 */ /* 0x000fe200078e02d5 */
[----:B------:R-:W-:Y:S04]  /*d600*/  BSSY B1, `(.L_x_202) ;  /* 0x0000006000017945 */ /* 0x000fe80003800000 */
[----:B------:R0:W-:Y:S01]  /*d610*/  @!P4 STG.E.U8 desc[UR56][R6.64+0x51], R115 ;  /* 0x000051730600c986 */ /* 0x0001e2000c101138 */
[----:B------:R-:W-:Y:S05]  /*d620*/  @P5 BRA `(.L_x_203) ;  /* 0x00000000000c5947 */ /* 0x000fea0003800000 */
[----:B------:R-:W5:Y:S02]  /*d630*/  LDG.E.U8 R200, desc[UR56][R208.64+0x58] ;  /* 0x00005838d0c87981 */ /* 0x000f64000c1e1100 */
[----:B-----5:R-:W-:-:S05]  /*d640*/  PRMT R0, R200, 0x8880, RZ ;  /* 0x00008880c8007816 */ /* 0x020fca00000000ff */
[----:B------:R-:W-:-:S07]  /*d650*/  IMAD R213, R0, R201, RZ ;  /* 0x000000c900d57224 */ /* 0x000fce00078e02ff */
.L_x_203:
[----:B------:R-:W-:Y:S05]  /*d660*/  BSYNC B1 ;  /* 0x0000000000017941 */ /* 0x000fea0003800000 */
.L_x_202:
        /* <DEDUP_REMOVED lines=9> */
.L_x_205:
[----:B------:R-:W-:Y:S05]  /*d700*/  BSYNC B1 ;  /* 0x0000000000017941 */ /* 0x000fea0003800000 */
.L_x_204:
[----:B------:R-:W-:Y:S01]  /*d710*/  @!P4 IMAD R117, R117, R202, R213 ;  /* 0x000000ca7575c224 */ /* 0x000fe200078e02d5 */
[----:B------:R-:W-:Y:S04]  /*d720*/  BSSY B1, `(.L_x_206) ;  /* 0x0000006000017945 */ /* 0x000fe80003800000 */
[----:B------:R0:W-:Y:S01]  /*d730*/  @!P4 STG.E.U8 desc[UR56][R4.64+0x59], R117 ;  /* 0x000059750400c986 */ /* 0x0001e2000c101138 */
[----:B------:R-:W-:Y:S05]  /*d740*/  @P5 BRA `(.L_x_207) ;  /* 0x00000000000c5947 */ /* 0x000fea0003800000 */
[----:B------:R-:W5:Y:S02]  /*d750*/  LDG.E.U8 R200, desc[UR56][R22.64+0x58] ;  /* 0x0000583816c87981 */ /* 0x000f64000c1e1100 */
[----:B-----5:R-:W-:-:S05]  /*d760*/  PRMT R0, R200, 0x8880, RZ ;  /* 0x00008880c8007816 */ /* 0x020fca00000000ff */
[----:B------:R-:W-:-:S07]  /*d770*/  IMAD R213, R0, R201, RZ ;  /* 0x000000c900d57224 */ /* 0x000fce00078e02ff */
.L_x_207:
[----:B------:R-:W-:Y:S05]  /*d780*/  BSYNC B1 ;  /* 0x0000000000017941 */ /* 0x000fea0003800000 */
.L_x_206:
        /* <DEDUP_REMOVED lines=9> */
.L_x_209:
[----:B------:R-:W-:Y:S05]  /*d820*/  BSYNC B1 ;  /* 0x0000000000017941 */ /* 0x000fea0003800000 */
.L_x_208:
[----:B------:R-:W-:Y:S01]  /*d830*/  @!P4 IMAD R119, R119, R202, R213 ;  /* 0x000000ca7777c224 */ /* 0x000fe200078e02d5 */
[----:B------:R-:W-:Y:S04]  /*d840*/  BSSY B1, `(.L_x_210) ;  /* 0x0000006000017945 */ /* 0x000fe80003800000 */
[----:B------:R0:W-:Y:S01]  /*d850*/  @!P4 STG.E.U8 desc[UR56][R6.64+0x59], R119 ;  /* 0x000059770600c986 */ /* 0x0001e2000c101138 */
[----:B------:R-:W-:Y:S05]  /*d860*/  @P5 BRA `(.L_x_211) ;  /* 0x00000000000c5947 */ /* 0x000fea0003800000 */
[----:B------:R-:W5:Y:S02]  /*d870*/  LDG.E.U8 R200, desc[UR56][R192.64+0x50] ;  /* 0x00005038c0c87981 */ /* 0x000f64000c1e1100 */
[----:B-----5:R-:W-:-:S05]  /*d880*/  PRMT R0, R200, 0x8880, RZ ;  /* 0x00008880c8007816 */ /* 0x020fca00000000ff */
[----:B------:R-:W-:-:S07]  /*d890*/  IMAD R213, R0, R201, RZ ;  /* 0x000000c900d57224 */ /* 0x000fce00078e02ff */
.L_x_211:
[----:B------:R-:W-:Y:S05]  /*d8a0*/  BSYNC B1 ;  /* 0x0000000000017941 */ /* 0x000fea0003800000 */
.L_x_210:
        /* <DEDUP_REMOVED lines=9> */
.L_x_213:
[----:B------:R-:W-:Y:S05]  /*d940*/  BSYNC B1 ;  /* 0x0000000000017941 */ /* 0x000fea0003800000 */
.L_x_212:
[----:B------:R-:W-:Y:S01]  /*d950*/  @!P4 IMAD R105, R105, R202, R213 ;  /* 0x000000ca6969c224 */ /* 0x000fe200078e02d5 */
[----:B------:R-:W-:Y:S04]  /*d960*/  BSSY B1, `(.L_x_214) ;  /* 0x0000006000017945 */ /* 0x000fe80003800000 */
[----:B------:R0:W-:Y:S01]  /*d970*/  @!P4 STG.E.U8 desc[UR56][R8.64+0x51], R105 ;  /* 0x000051690800c986 */ /* 0x0001e2000c101138 */
[----:B------:R-:W-:Y:S05]  /*d980*/  @P5 BRA `(.L_x_215) ;  /* 0x00000000000c5947 */ /* 0x000fea0003800000 */
[----:B------:R-:W5:Y:S02]  /*d990*/  LDG.E.U8 R200, desc[UR56][R14.64+0x50] ;  /* 0x000050380ec87981 */ /* 0x000f64000c1e1100 */
[----:B-----5:R-:W-:-:S05]  /*d9a0*/  PRMT R0, R200, 0x8880, RZ ;  /* 0x00008880c8007816 */ /* 0x020fca00000000ff */
[----:B------:R-:W-:-:S07]  /*d9b0*/  IMAD R213, R0, R201, RZ ;  /* 0x000000c900d57224 */ /* 0x000fce00078e02ff */
.L_x_215:
[----:B------:R-:W-:Y:S05]  /*d9c0*/  BSYNC B1 ;  /* 0x0000000000017941 */ /* 0x000fea0003800000 */
.L_x_214:
        /* <DEDUP_REMOVED lines=9> */
.L_x_217:
[----:B------:R-:W-:Y:S05]  /*da60*/  BSYNC B1 ;  /* 0x0000000000017941 */ /* 0x000fea0003800000 */
.L_x_216:
[----:B------:R-:W-:Y:S01]  /*da70*/  @!P4 IMAD R107, R107, R202, R213 ;  /* 0x000000ca6b6bc224 */ /* 0x000fe200078e02d5 */
[----:B------:R-:W-:Y:S04]  /*da80*/  BSSY B1, `(.L_x_218) ;  /* 0x0000006000017945 */ /* 0x000fe80003800000 */
[----:B------:R0:W-:Y:S01]  /*da90*/  @!P4 STG.E.U8 desc[UR56][R10.64+0x51], R107 ;  /* 0x0000516b0a00c986 */ /* 0x0001e2000c101138 */
[----:B------:R-:W-:Y:S05]  /*daa0*/  @P5 BRA `(.L_x_219) ;  /* 0x00000000000c5947 */ /* 0x000fea0003800000 */
[----:B------:R-:W5:Y:S02]  /*dab0*/  LDG.E.U8 R200, desc[UR56][R192.64+0x58] ;  /* 0x00005838c0c87981 */ /* 0x000f64000c1e1100 */
[----:B-----5:R-:W-:-:S05]  /*dac0*/  PRMT R0, R200, 0x8880, RZ ;  /* 0x00008880c8007816 */ /* 0x020fca00000000ff */
[----:B------:R-:W-:-:S07]  /*dad0*/  IMAD R213, R0, R201, RZ ;  /* 0x000000c900d57224 */ /* 0x000fce00078e02ff */
.L_x_219:
[----:B------:R-:W-:Y:S05]  /*dae0*/  BSYNC B1 ;  /* 0x0000000000017941 */ /* 0x000fea0003800000 */
.L_x_218:
        /* <DEDUP_REMOVED lines=9> */
.L_x_221:
[----:B------:R-:W-:Y:S05]  /*db80*/  BSYNC B1 ;  /* 0x0000000000017941 */ /* 0x000fea0003800000 */
.L_x_220:
[----:B------:R-:W-:Y:S01]  /*db90*/  @!P4 IMAD R109, R109, R202, R213 ;  /* 0x000000ca6d6dc224 */ /* 0x000fe200078e02d5 */
[----:B------:R-:W-:Y:S04]  /*dba0*/  BSSY B1, `(.L_x_222) ;  /* 0x0000006000017945 */ /* 0x000fe80003800000 */
[----:B------:R0:W-:Y:S01]  /*dbb0*/  @!P4 STG.E.U8 desc[UR56][R8.64+0x59], R109 ;  /* 0x0000596d0800c986 */ /* 0x0001e2000c101138 */
[----:B------:R-:W-:Y:S05]  /*dbc0*/  @P5 BRA `(.L_x_223) ;  /* 0x00000000000c5947 */ /* 0x000fea0003800000 */
[----:B------:R-:W5:Y:S02]  /*dbd0*/  LDG.E.U8 R200, desc[UR56][R14.64+0x58] ;  /* 0x000058380ec87981 */ /* 0x000f64000c1e1100 */
[----:B-----5:R-:W-:-:S05]  /*dbe0*/  PRMT R0, R200, 0x8880, RZ ;  /* 0x00008880c8007816 */ /* 0x020fca00000000ff */
[----:B------:R-:W-:-:S07]  /*dbf0*/  IMAD R213, R0, R201, RZ ;  /* 0x000000c900d57224 */ /* 0x000fce00078e02ff */
.L_x_223:
[----:B------:R-:W-:Y:S05]  /*dc00*/  BSYNC B1 ;  /* 0x0000000000017941 */ /* 0x000fea0003800000 */
.L_x_222:
        /* <DEDUP_REMOVED lines=9> */
.L_x_225:
[----:B------:R-:W-:Y:S05]  /*dca0*/  BSYNC B1 ;  /* 0x0000000000017941 */ /* 0x000fea0003800000 */
.L_x_224:
[----:B------:R-:W-:Y:S01]  /*dcb0*/  @!P4 IMAD R111, R111, R202, R213 ;  /* 0x000000ca6f6fc224 */ /* 0x000fe200078e02d5 */
[----:B------:R-:W-:Y:S04]  /*dcc0*/  BSSY B1, `(.L_x_226) ;  /* 0x0000006000017945 */ /* 0x000fe80003800000 */
[----:B------:R0:W-:Y:S01]  /*dcd0*/  @!P4 STG.E.U8 desc[UR56][R10.64+0x59], R111 ;  /* 0x0000596f0a00c986 */ /* 0x0001e2000c101138 */
[----:B------:R-:W-:Y:S05]  /*dce0*/  @P5 BRA `(.L_x_227) ;  /* 0x00000000000c5947 */ /* 0x000fea0003800000 */
[----:B------:R-:W5:Y:S02]  /*dcf0*/  LDG.E.U8 R200, desc[UR56][R208.64+0x60] ;  /* 0x00006038d0c87981 */ /* 0x000f64000c1e1100 */
[----:B-----5:R-:W-:-:S05]  /*dd00*/  PRMT R0, R200, 0x8880, RZ ;  /* 0x00008880c8007816 */ /* 0x020fca00000000ff */
[----:B------:R-:W-:-:S07]  /*dd10*/  IMAD R213, R0, R201, RZ ;  /* 0x000000c900d57224 */ /* 0x000fce00078e02ff */
.L_x_227:
[----:B------:R-:W-:Y:S05]  /*dd20*/  BSYNC B1 ;  /* 0x0000000000017941 */ /* 0x000fea0003800000 */
.L_x_226:
        /* <DEDUP_REMOVED lines=9> */
.L_x_229:
[----:B------:R-:W-:Y:S05]  /*ddc0*/  BSYNC B1 ;  /* 0x0000000000017941 */ /* 0x000fea0003800000 */
.L_x_228:
[----:B------:R-:W-:Y:S01]  /*ddd0*/  @!P4 IMAD R97, R97, R202, R213 ;  /* 0x000000ca6161c224 */ /* 0x000fe200078e02d5 */
[----:B------:R-:W-:Y:S04]  /*dde0*/  BSSY B1, `(.L_x_230) ;  /* 0x0000006000017945 */ /* 0x000fe80003800000 */
[----:B------:R0:W-:Y:S01]  /*ddf0*/  @!P4 STG.E.U8 desc[UR56][R4.64+0x61], R97 ;  /* 0x000061610400c986 */ /* 0x0001e2000c101138 */
[----:B------:R-:W-:Y:S05]  /*de00*/  @P5 BRA `(.L_x_231) ;  /* 0x00000000000c5947 */ /* 0x000fea0003800000 */
[----:B------:R-:W5:Y:S02]  /*de10*/  LDG.E.U8 R200, desc[UR56][R22.64+0x60] ;  /* 0x0000603816c87981 */ /* 0x000f64000c1e1100 */
[----:B-----5:R-:W-:-:S05]  /*de20*/  PRMT R0, R200, 0x8880, RZ ;  /* 0x00008880c8007816 */ /* 0x020fca00000000ff */
[----:B------:R-:W-:-:S07]  /*de30*/  IMAD R213, R0, R201, RZ ;  /* 0x000000c900d57224 */ /* 0x000fce00078e02ff */
.L_x_231:
[----:B------:R-:W-:Y:S05]  /*de40*/  BSYNC B1 ;  /* 0x0000000000017941 */ /* 0x000fea0003800000 */
.L_x_230:
        /* <DEDUP_REMOVED lines=9> */
.L_x_233:
[----:B------:R-:W-:Y:S05]  /*dee0*/  BSYNC B1 ;  /* 0x0000000000017941 */ /* 0x000fea0003800000 */
.L_x_232:
[----:B------:R-:W-:Y:S01]  /*def0*/  @!P4 IMAD R99, R99, R202, R213 ;  /* 0x000000ca6363c224 */ /* 0x000fe200078e02d5 */
[----:B------:R-:W-:Y:S04]  /*df00*/  BSSY B1, `(.L_x_234) ;  /* 0x0000006000017945 */ /* 0x000fe80003800000 */
[----:B------:R0:W-:Y:S01]  /*df10*/  @!P4 STG.E.U8 desc[UR56][R6.64+0x61], R99 ;  /* 0x000061630600c986 */ /* 0x0001e2000c101138 */
[----:B------:R-:W-:Y:S05]  /*df20*/  @P5 BRA `(.L_x_235) ;  /* 0x00000000000c5947 */ /* 0x000fea0003800000 */
[----:B------:R-:W5:Y:S02]  /*df30*/  LDG.E.U8 R200, desc[UR56][R208.64+0x68] ;  /* 0x00006838d0c87981 */ /* 0x000f64000c1e1100 */
[----:B-----5:R-:W-:-:S05]  /*df40*/  PRMT R0, R200, 0x8880, RZ ;  /* 0x00008880c8007816 */ /* 0x020fca00000000ff */
[----:B------:R-:W-:-:S07]  /*df50*/  IMAD R213, R0, R201, RZ ;  /* 0x000000c900d57224 */ /* 0x000fce00078e02ff */
.L_x_235:
[----:B------:R-:W-:Y:S05]  /*df60*/  BSYNC B1 ;  /* 0x0000000000017941 */ /* 0x000fea0003800000 */
.L_x_234:
        /* <DEDUP_REMOVED lines=9> */
.L_x_237:
[----:B------:R-:W-:Y:S05]  /*e000*/  BSYNC B1 ;  /* 0x0000000000017941 */ /* 0x000fea0003800000 */
.L_x_236:
[----:B------:R-:W-:Y:S01]  /*e010*/  @!P4 IMAD R101, R101, R202, R213 ;  /* 0x000000ca6565c224 */ /* 0x000fe200078e02d5 */
[----:B------:R-:W-:Y:S04]  /*e020*/  BSSY B1, `(.L_x_238) ;  /* 0x0000006000017945 */ /* 0x000fe80003800000 */
[----:B------:R0:W-:Y:S01]  /*e030*/  @!P4 STG.E.U8 desc[UR56][R4.64+0x69], R101 ;  /* 0x000069650400c986 */ /* 0x0001e2000c101138 */
[----:B------:R-:W-:Y:S05]  /*e040*/  @P5 BRA `(.L_x_239) ;  /* 0x00000000000c5947 */ /* 0x000fea0003800000 */
[----:B------:R-:W5:Y:S02]  /*e050*/  LDG.E.U8 R200, desc[UR56][R22.64+0x68] ;  /* 0x0000683816c87981 */ /* 0x000f64000c1e1100 */
[----:B-----5:R-:W-:-:S05]  /*e060*/  PRMT R0, R200, 0x8880, RZ ;  /* 0x00008880c8007816 */ /* 0x020fca00000000ff */
[----:B------:R-:W-:-:S07]  /*e070*/  IMAD R213, R0, R201, RZ ;  /* 0x000000c900d57224 */ /* 0x000fce00078e02ff */
.L_x_239:
[----:B------:R-:W-:Y:S05]  /*e080*/  BSYNC B1 ;  /* 0x0000000000017941 */ /* 0x000fea0003800000 */
.L_x_238:
        /* <DEDUP_REMOVED lines=9> */
.L_x_241:
[----:B------:R-:W-:Y:S05]  /*e120*/  BSYNC B1 ;  /* 0x0000000000017941 */ /* 0x000fea0003800000 */
.L_x_240:
[----:B------:R-:W-:Y:S01]  /*e130*/  @!P4 IMAD R103, R103, R202, R213 ;  /* 0x000000ca6767c224 */ /* 0x000fe200078e02d5 */
[----:B------:R-:W-:Y:S04]  /*e140*/  BSSY B1, `(.L_x_242) ;  /* 0x0000006000017945 */ /* 0x000fe80003800000 */
[----:B------:R0:W-:Y:S01]  /*e150*/  @!P4 STG.E.U8 desc[UR56][R6.64+0x69], R103 ;  /* 0x000069670600c986 */ /* 0x0001e2000c101138 */
[----:B------:R-:W-:Y:S05]  /*e160*/  @P5 BRA `(.L_x_243) ;  /* 0x00000000000c5947 */ /* 0x000fea0003800000 */
[----:B------:R-:W5:Y:S02]  /*e170*/  LDG.E.U8 R200, desc[UR56][R192.64+0x60] ;  /* 0x00006038c0c87981 */ /* 0x000f64000c1e1100 */
[----:B-----5:R-:W-:-:S05]  /*e180*/  PRMT R0, R200, 0x8880, RZ ;  /* 0x00008880c8007816 */ /* 0x020fca00000000ff */
[----:B------:R-:W-:-:S07]  /*e190*/  IMAD R213, R0, R201, RZ ;  /* 0x000000c900d57224 */ /* 0x000fce00078e02ff */
.L_x_243:
[----:B------:R-:W-:Y:S05]  /*e1a0*/  BSYNC B1 ;  /* 0x0000000000017941 */ /* 0x000fea0003800000 */
.L_x_242:
        /* <DEDUP_REMOVED lines=9> */
.L_x_245:
[----:B------:R-:W-:Y:S05]  /*e240*/  BSYNC B1 ;  /* 0x0000000000017941 */ /* 0x000fea0003800000 */
.L_x_244:
[----:B------:R-:W-:Y:S01]  /*e250*/  @!P4 IMAD R89, R89, R202, R213 ;  /* 0x000000ca5959c224 */ /* 0x000fe200078e02d5 */
[----:B------:R-:W-:Y:S04]  /*e260*/  BSSY B1, `(.L_x_246) ;  /* 0x0000006000017945 */ /* 0x000fe80003800000 */
[----:B------:R0:W-:Y:S01]  /*e270*/  @!P4 STG.E.U8 desc[UR56][R8.64+0x61], R89 ;  /* 0x000061590800c986 */ /* 0x0001e2000c101138 */
[----:B------:R-:W-:Y:S05]  /*e280*/  @P5 BRA `(.L_x_247) ;  /* 0x00000000000c5947 */ /* 0x000fea0003800000 */
[----:B------:R-:W5:Y:S02]  /*e290*/  LDG.E.U8 R200, desc[UR56][R14.64+0x60] ;  /* 0x000060380ec87981 */ /* 0x000f64000c1e1100 */
[----:B-----5:R-:W-:-:S05]  /*e2a0*/  PRMT R0, R200, 0x8880, RZ ;  /* 0x00008880c8007816 */ /* 0x020fca00000000ff */
[----:B------:R-:W-:-:S07]  /*e2b0*/  IMAD R213, R0, R201, RZ ;  /* 0x000000c900d57224 */ /* 0x000fce00078e02ff */
.L_x_247:
[----:B------:R-:W-:Y:S05]  /*e2c0*/  BSYNC B1 ;  /* 0x0000000000017941 */ /* 0x000fea0003800000 */
.L_x_246:
        /* <DEDUP_REMOVED lines=9> */
.L_x_249:
[----:B------:R-:W-:Y:S05]  /*e360*/  BSYNC B1 ;  /* 0x0000000000017941 */ /* 0x000fea0003800000 */
.L_x_248:
[----:B------:R-:W-:Y:S01]  /*e370*/  @!P4 IMAD R91, R91, R202, R213 ;  /* 0x000000ca5b5bc224 */ /* 0x000fe200078e02d5 */
[----:B------:R-:W-:Y:S04]  /*e380*/  BSSY B1, `(.L_x_250) ;  /* 0x0000006000017945 */ /* 0x000fe80003800000 */
[----:B------:R0:W-:Y:S01]  /*e390*/  @!P4 STG.E.U8 desc[UR56][R10.64+0x61], R91 ;  /* 0x0000615b0a00c986 */ /* 0x0001e2000c101138 */
[----:B------:R-:W-:Y:S05]  /*e3a0*/  @P5 BRA `(.L_x_251) ;  /* 0x00000000000c5947 */ /* 0x000fea0003800000 */
[----:B------:R-:W5:Y:S02]  /*e3b0*/  LDG.E.U8 R200, desc[UR56][R192.64+0x68] ;  /* 0x00006838c0c87981 */ /* 0x000f64000c1e1100 */
[----:B-----5:R-:W-:-:S05]  /*e3c0*/  PRMT R0, R200, 0x8880, RZ ;  /* 0x00008880c8007816 */ /* 0x020fca00000000ff */
[----:B------:R-:W-:-:S07]  /*e3d0*/  IMAD R213, R0, R201, RZ ;  /* 0x000000c900d57224 */ /* 0x000fce00078e02ff */
.L_x_251:
[----:B------:R-:W-:Y:S05]  /*e3e0*/  BSYNC B1 ;  /* 0x0000000000017941 */ /* 0x000fea0003800000 */
.L_x_250:
        /* <DEDUP_REMOVED lines=9> */
.L_x_253:
[----:B------:R-:W-:Y:S05]  /*e480*/  BSYNC B1 ;  /* 0x0000000000017941 */ /* 0x000fea0003800000 */
.L_x_252:
[----:B------:R-:W-:Y:S01]  /*e490*/  @!P4 IMAD R93, R93, R202, R213 ;  /* 0x000000ca5d5dc224 */ /* 0x000fe200078e02d5 */
[----:B------:R-:W-:Y:S04]  /*e4a0*/  BSSY B1, `(.L_x_254) ;  /* 0x0000006000017945 */ /* 0x000fe80003800000 */
[----:B------:R0:W-:Y:S01]  /*e4b0*/  @!P4 STG.E.U8 desc[UR56][R8.64+0x69], R93 ;  /* 0x0000695d0800c986 */ /* 0x0001e2000c101138 */
[----:B------:R-:W-:Y:S05]  /*e4c0*/  @P5 BRA `(.L_x_255) ;  /* 0x00000000000c5947 */ /* 0x000fea0003800000 */
[----:B------:R-:W5:Y:S02]  /*e4d0*/  LDG.E.U8 R200, desc[UR56][R14.64+0x68] ;  /* 0x000068380ec87981 */ /* 0x000f64000c1e1100 */
[----:B-----5:R-:W-:-:S05]  /*e4e0*/  PRMT R0, R200, 0x8880, RZ ;  /* 0x00008880c8007816 */ /* 0x020fca00000000ff */
[----:B------:R-:W-:-:S07]  /*e4f0*/  IMAD R213, R0, R201, RZ ;  /* 0x000000c900d57224 */ /* 0x000fce00078e02ff */
.L_x_255:
[----:B------:R-:W-:Y:S05]  /*e500*/  BSYNC B1 ;  /* 0x0000000000017941 */ /* 0x000fea0003800000 */
.L_x_254:
        /* <DEDUP_REMOVED lines=9> */
.L_x_257:
[----:B------:R-:W-:Y:S05]  /*e5a0*/  BSYNC B1 ;  /* 0x0000000000017941 */ /* 0x000fea0003800000 */
.L_x_256:
[----:B------:R-:W-:Y:S01]  /*e5b0*/  @!P4 IMAD R95, R95, R202, R213 ;  /* 0x000000ca5f5fc224 */ /* 0x000fe200078e02d5 */
[----:B------:R-:W-:Y:S04]  /*e5c0*/  BSSY B1, `(.L_x_258) ;  /* 0x0000006000017945 */ /* 0x000fe80003800000 */
[----:B------:R0:W-:Y:S01]  /*e5d0*/  @!P4 STG.E.U8 desc[UR56][R10.64+0x69], R95 ;  /* 0x0000695f0a00c986 */ /* 0x0001e2000c101138 */
[----:B------:R-:W-:Y:S05]  /*e5e0*/  @P5 BRA `(.L_x_259) ;  /* 0x00000000000c5947 */ /* 0x000fea0003800000 */
[----:B------:R-:W5:Y:S02]  /*e5f0*/  LDG.E.U8 R200, desc[UR56][R208.64+0x70] ;  /* 0x00007038d0c87981 */ /* 0x000f64000c1e1100 */
[----:B-----5:R-:W-:-:S05]  /*e600*/  PRMT R0, R200, 0x8880, RZ ;  /* 0x00008880c8007816 */ /* 0x020fca00000000ff */
[----:B------:R-:W-:-:S07]  /*e610*/  IMAD R213, R0, R201, RZ ;  /* 0x000000c900d57224 */ /* 0x000fce00078e02ff */
.L_x_259:
[----:B------:R-:W-:Y:S05]  /*e620*/  BSYNC B1 ;  /* 0x0000000000017941 */ /* 0x000fea0003800000 */
.L_x_258:
        /* <DEDUP_REMOVED lines=9> */
.L_x_261:
[----:B------:R-:W-:Y:S05]  /*e6c0*/  BSYNC B1 ;  /* 0x0000000000017941 */ /* 0x000fea0003800000 */
.L_x_260:
[----:B------:R-:W-:Y:S01]  /*e6d0*/  @!P4 IMAD R81, R81, R202, R213 ;  /* 0x000000ca5151c224 */ /* 0x000fe200078e02d5 */
[----:B------:R-:W-:Y:S04]  /*e6e0*/  BSSY B1, `(.L_x_262) ;  /* 0x0000006000017945 */ /* 0x000fe80003800000 */
[----:B------:R0:W-:Y:S01]  /*e6f0*/  @!P4 STG.E.U8 desc[UR56][R4.64+0x71], R81 ;  /* 0x000071510400c986 */ /* 0x0001e2000c101138 */
[----:B------:R-:W-:Y:S05]  /*e700*/  @P5 BRA `(.L_x_263) ;  /* 0x00000000000c5947 */ /* 0x000fea0003800000 */
[----:B------:R-:W5:Y:S02]  /*e710*/  LDG.E.U8 R200, desc[UR56][R22.64+0x70] ;  /* 0x0000703816c87981 */ /* 0x000f64000c1e1100 */
[----:B-----5:R-:W-:-:S05]  /*e720*/  PRMT R0, R200, 0x8880, RZ ;  /* 0x00008880c8007816 */ /* 0x020fca00000000ff */
[----:B------:R-:W-:-:S07]  /*e730*/  IMAD R213, R0, R201, RZ ;  /* 0x000000c900d57224 */ /* 0x000fce00078e02ff */
.L_x_263:
[----:B------:R-:W-:Y:S05]  /*e740*/  BSYNC B1 ;  /* 0x0000000000017941 */ /* 0x000fea0003800000 */
.L_x_262:
        /* <DEDUP_REMOVED lines=9> */
.L_x_265:
[----:B------:R-:W-:Y:S05]  /*e7e0*/  BSYNC B1 ;  /* 0x0000000000017941 */ /* 0x000fea0003800000 */
.L_x_264:
[----:B------:R-:W-:Y:S01]  /*e7f0*/  @!P4 IMAD R83, R83, R202, R213 ;  /* 0x000000ca5353c224 */ /* 0x000fe200078e02d5 */
[----:B------:R-:W-:Y:S04]  /*e800*/  BSSY B1, `(.L_x_266) ;  /* 0x0000006000017945 */ /* 0x000fe80003800000 */
[----:B------:R0:W-:Y:S01]  /*e810*/  @!P4 STG.E.U8 desc[UR56][R6.64+0x71], R83 ;  /* 0x000071530600c986 */ /* 0x0001e2000c101138 */
[----:B------:R-:W-:Y:S05]  /*e820*/  @P5 BRA `(.L_x_267) ;  /* 0x00000000000c5947 */ /* 0x000fea0003800000 */
[----:B------:R-:W5:Y:S02]  /*e830*/  LDG.E.U8 R200, desc[UR56][R208.64+0x78] ;  /* 0x00007838d0c87981 */ /* 0x000f64000c1e1100 */
[----:B-----5:R-:W-:-:S05]  /*e840*/  PRMT R0, R200, 0x8880, RZ ;  /* 0x00008880c8007816 */ /* 0x020fca00000000ff */
[----:B------:R-:W-:-:S07]  /*e850*/  IMAD R213, R0, R201, RZ ;  /* 0x000000c900d57224 */ /* 0x000fce00078e02ff */
.L_x_267:
[----:B------:R-:W-:Y:S05]  /*e860*/  BSYNC B1 ;  /* 0x0000000000017941 */ /* 0x000fea0003800000 */
.L_x_266:
        /* <DEDUP_REMOVED lines=9> */
.L_x_269:
[----:B------:R-:W-:Y:S05]  /*e900*/  BSYNC B1 ;  /* 0x0000000000017941 */ /* 0x000fea0003800000 */
.L_x_268:
[----:B------:R-:W-:Y:S01]  /*e910*/  @!P4 IMAD R85, R85, R202, R213 ;  /* 0x000000ca5555c224 */ /* 0x000fe200078e02d5 */
[----:B------:R-:W-:Y:S04]  /*e920*/  BSSY B1, `(.L_x_270) ;  /* 0x0000006000017945 */ /* 0x000fe80003800000 */
[----:B------:R0:W-:Y:S01]  /*e930*/  @!P4 STG.E.U8 desc[UR56][R4.64+0x79], R85 ;  /* 0x000079550400c986 */ /* 0x0001e2000c101138 */
[----:B------:R-:W-:Y:S05]  /*e940*/  @P5 BRA `(.L_x_271) ;  /* 0x00000000000c5947 */ /* 0x000fea0003800000 */
[----:B------:R-:W5:Y:S02]  /*e950*/  LDG.E.U8 R200, desc[UR56][R22.64+0x78] ;  /* 0x0000783816c87981 */ /* 0x000f64000c1e1100 */
[----:B-----5:R-:W-:-:S05]  /*e960*/  PRMT R0, R200, 0x8880, RZ ;  /* 0x00008880c8007816 */ /* 0x020fca00000000ff */
[----:B------:R-:W-:-:S07]  /*e970*/  IMAD R213, R0, R201, RZ ;  /* 0x000000c900d57224 */ /* 0x000fce00078e02ff */
.L_x_271:
[----:B------:R-:W-:Y:S05]  /*e980*/  BSYNC B1 ;  /* 0x0000000000017941 */ /* 0x000fea0003800000 */
.L_x_270:
        /* <DEDUP_REMOVED lines=9> */
.L_x_273:
[----:B------:R-:W-:Y:S05]  /*ea20*/  BSYNC B1 ;  /* 0x0000000000017941 */ /* 0x000fea0003800000 */
.L_x_272:
[----:B------:R-:W-:Y:S01]  /*ea30*/  @!P4 IMAD R87, R87, R202, R213 ;  /* 0x000000ca5757c224 */ /* 0x000fe200078e02d5 */
[----:B------:R-:W-:Y:S04]  /*ea40*/  BSSY B1, `(.L_x_274) ;  /* 0x0000006000017945 */ /* 0x000fe80003800000 */
[----:B------:R0:W-:Y:S01]  /*ea50*/  @!P4 STG.E.U8 desc[UR56][R6.64+0x79], R87 ;  /* 0x000079570600c986 */ /* 0x0001e2000c101138 */
[----:B------:R-:W-:Y:S05]  /*ea60*/  @P5 BRA `(.L_x_275) ;  /* 0x00000000000c5947 */ /* 0x000fea0003800000 */
[----:B------:R-:W5:Y:S02]  /*ea70*/  LDG.E.U8 R200, desc[UR56][R192.64+0x70] ;  /* 0x00007038c0c87981 */ /* 0x000f64000c1e1100 */
[----:B-----5:R-:W-:-:S05]  /*ea80*/  PRMT R0, R200, 0x8880, RZ ;  /* 0x00008880c8007816 */ /* 0x020fca00000000ff */
[----:B------:R-:W-:-:S07]  /*ea90*/  IMAD R213, R0, R201, RZ ;  /* 0x000000c900d57224 */ /* 0x000fce00078e02ff */
.L_x_275:
[----:B------:R-:W-:Y:S05]  /*eaa0*/  BSYNC B1 ;  /* 0x0000000000017941 */ /* 0x000fea0003800000 */
.L_x_274:
        /* <DEDUP_REMOVED lines=9> */
.L_x_277:
[----:B------:R-:W-:Y:S05]  /*eb40*/  BSYNC B1 ;  /* 0x0000000000017941 */ /* 0x000fea0003800000 */
.L_x_276:
[----:B------:R-:W-:Y:S01]  /*eb50*/  @!P4 IMAD R73, R73, R202, R213 ;  /* 0x000000ca4949c224 */ /* 0x000fe200078e02d5 */
[----:B------:R-:W-:Y:S04]  /*eb60*/  BSSY B1, `(.L_x_278) ;  /* 0x0000006000017945 */ /* 0x000fe80003800000 */
[----:B------:R0:W-:Y:S01]  /*eb70*/  @!P4 STG.E.U8 desc[UR56][R8.64+0x71], R73 ;  /* 0x000071490800c986 */ /* 0x0001e2000c101138 */
[----:B------:R-:W-:Y:S05]  /*eb80*/  @P5 BRA `(.L_x_279) ;  /* 0x00000000000c5947 */ /* 0x000fea0003800000 */
[----:B------:R-:W5:Y:S02]  /*eb90*/  LDG.E.U8 R200, desc[UR56][R14.64+0x70] ;  /* 0x000070380ec87981 */ /* 0x000f64000c1e1100 */
[----:B-----5:R-:W-:-:S05]  /*eba0*/  PRMT R0, R200, 0x8880, RZ ;  /* 0x00008880c8007816 */ /* 0x020fca00000000ff */
[----:B------:R-:W-:-:S07]  /*ebb0*/  IMAD R213, R0, R201, RZ ;  /* 0x000000c900d57224 */ /* 0x000fce00078e02ff */
.L_x_279:
[----:B------:R-:W-:Y:S05]  /*ebc0*/  BSYNC B1 ;  /* 0x0000000000017941 */ /* 0x000fea0003800000 */
.L_x_278:
        /* <DEDUP_REMOVED lines=9> */
.L_x_281:
[----:B------:R-:W-:Y:S05]  /*ec60*/  BSYNC B1 ;  /* 0x0000000000017941 */ /* 0x000fea0003800000 */
.L_x_280:
[----:B------:R-:W-:Y:S01]  /*ec70*/  @!P4 IMAD R75, R75, R202, R213 ;  /* 0x000000ca4b4bc224 */ /* 0x000fe200078e02d5 */
[----:B------:R-:W-:Y:S04]  /*ec80*/  BSSY B1, `(.L_x_282) ;  /* 0x0000006000017945 */ /* 0x000fe80003800000 */
[----:B------:R0:W-:Y:S01]  /*ec90*/  @!P4 STG.E.U8 desc[UR56][R10.64+0x71], R75 ;  /* 0x0000714b0a00c986 */ /* 0x0001e2000c101138 */
[----:B------:R-:W-:Y:S05]  /*eca0*/  @P5 BRA `(.L_x_283) ;  /* 0x00000000000c5947 */ /* 0x000fea0003800000 */
[----:B------:R-:W5:Y:S02]  /*ecb0*/  LDG.E.U8 R200, desc[UR56][R192.64+0x78] ;  /* 0x00007838c0c87981 */ /* 0x000f64000c1e1100 */
[----:B-----5:R-:W-:-:S05]  /*ecc0*/  PRMT R0, R200, 0x8880, RZ ;  /* 0x00008880c8007816 */ /* 0x020fca00000000ff */
[----:B------:R-:W-:-:S07]  /*ecd0*/  IMAD R213, R0, R201, RZ ;  /* 0x000000c900d57224 */ /* 0x000fce00078e02ff */
.L_x_283:
[----:B------:R-:W-:Y:S05]  /*ece0*/  BSYNC B1 ;  /* 0x0000000000017941 */ /* 0x000fea0003800000 */
.L_x_282:
        /* <DEDUP_REMOVED lines=9> */
.L_x_285:
[----:B------:R-:W-:Y:S05]  /*ed80*/  BSYNC B1 ;  /* 0x0000000000017941 */ /* 0x000fea0003800000 */
.L_x_284:
[----:B------:R-:W-:Y:S01]  /*ed90*/  @!P4 IMAD R77, R77, R202, R213 ;  /* 0x000000ca4d4dc224 */ /* 0x000fe200078e02d5 */
[----:B------:R-:W-:Y:S04]  /*eda0*/  BSSY B1, `(.L_x_286) ;  /* 0x0000006000017945 */ /* 0x000fe80003800000 */
[----:B------:R0:W-:Y:S01]  /*edb0*/  @!P4 STG.E.U8 desc[UR56][R8.64+0x79], R77 ;  /* 0x0000794d0800c986 */ /* 0x0001e2000c101138 */
[----:B------:R-:W-:Y:S05]  /*edc0*/  @P5 BRA `(.L_x_287) ;  /* 0x00000000000c5947 */ /* 0x000fea0003800000 */
[----:B------:R-:W5:Y:S02]  /*edd0*/  LDG.E.U8 R200, desc[UR56][R14.64+0x78] ;  /* 0x000078380ec87981 */ /* 0x000f64000c1e1100 */
[----:B-----5:R-:W-:-:S05]  /*ede0*/  PRMT R0, R200, 0x8880, RZ ;  /* 0x00008880c8007816 */ /* 0x020fca00000000ff */
[----:B------:R-:W-:-:S07]  /*edf0*/  IMAD R213, R0, R201, RZ ;  /* 0x000000c900d57224 */ /* 0x000fce00078e02ff */
.L_x_287:
[----:B------:R-:W-:Y:S05]  /*ee00*/  BSYNC B1 ;  /* 0x0000000000017941 */ /* 0x000fea0003800000 */
.L_x_286:
        /* <DEDUP_REMOVED lines=9> */
.L_x_289:
[----:B------:R-:W-:Y:S05]  /*eea0*/  BSYNC B1 ;  /* 0x0000000000017941 */ /* 0x000fea0003800000 */
.L_x_288:
[----:B------:R-:W-:Y:S01]  /*eeb0*/  @!P4 IMAD R79, R79, R202, R213 ;  /* 0x000000ca4f4fc224 */ /* 0x000fe200078e02d5 */
[----:B------:R-:W-:Y:S04]  /*eec0*/  BSSY B1, `(.L_x_290) ;  /* 0x0000006000017945 */ /* 0x000fe80003800000 */
[----:B------:R0:W-:Y:S01]  /*eed0*/  @!P4 STG.E.U8 desc[UR56][R10.64+0x79], R79 ;  /* 0x0000794f0a00c986 */ /* 0x0001e2000c101138 */
[----:B------:R-:W-:Y:S05]  /*eee0*/  @P5 BRA `(.L_x_291) ;  /* 0x00000000000c5947 */ /* 0x000fea0003800000 */
[----:B------:R-:W5:Y:S02]  /*eef0*/  LDG.E.U8 R200, desc[UR56][R208.64+0x80] ;  /* 0x00008038d0c87981 */ /* 0x000f64000c1e1100 */
[----:B-----5:R-:W-:-:S05]  /*ef00*/  PRMT R0, R200, 0x8880, RZ ;  /* 0x00008880c8007816 */ /* 0x020fca00000000ff */
[----:B------:R-:W-:-:S07]  /*ef10*/  IMAD R213, R0, R201, RZ ;  /* 0x000000c900d57224 */ /* 0x000fce00078e02ff */
.L_x_291:
[----:B------:R-:W-:Y:S05]  /*ef20*/  BSYNC B1 ;  /* 0x0000000000017941 */ /* 0x000fea0003800000 */
.L_x_290:
        /* <DEDUP_REMOVED lines=9> */
.L_x_293:
[----:B------:R-:W-:Y:S05]  /*efc0*/  BSYNC B1 ;  /* 0x0000000000017941 */ /* 0x000fea0003800000 */
.L_x_292:
[----:B------:R-:W-:Y:S01]  /*efd0*/  @!P4 IMAD R65, R65, R202, R213 ;  /* 0x000000ca4141c224 */ /* 0x000fe200078e02d5 */
[----:B------:R-:W-:Y:S04]  /*efe0*/  BSSY B1, `(.L_x_294) ;  /* 0x0000006000017945 */ /* 0x000fe80003800000 */
[----:B------:R0:W-:Y:S01]  /*eff0*/  @!P4 STG.E.U8 desc[UR56][R4.64+0x81], R65 ;  /* 0x000081410400c986 */ /* 0x0001e2000c101138 */
[----:B------:R-:W-:Y:S05]  /*f000*/  @P5 BRA `(.L_x_295) ;  /* 0x00000000000c5947 */ /* 0x000fea0003800000 */
[----:B------:R-:W5:Y:S02]  /*f010*/  LDG.E.U8 R200, desc[UR56][R22.64+0x80] ;  /* 0x0000803816c87981 */ /* 0x000f64000c1e1100 */
[----:B-----5:R-:W-:-:S05]  /*f020*/  PRMT R0, R200, 0x8880, RZ ;  /* 0x00008880c8007816 */ /* 0x020fca00000000ff */
[----:B------:R-:W-:-:S07]  /*f030*/  IMAD R213, R0, R201, RZ ;  /* 0x000000c900d57224 */ /* 0x000fce00078e02ff */
.L_x_295:
[----:B------:R-:W-:Y:S05]  /*f040*/  BSYNC B1 ;  /* 0x0000000000017941 */ /* 0x000fea0003800000 */
.L_x_294:
        /* <DEDUP_REMOVED lines=9> */
.L_x_297:
[----:B------:R-:W-:Y:S05]  /*f0e0*/  BSYNC B1 ;  /* 0x0000000000017941 */ /* 0x000fea0003800000 */
.L_x_296:
[----:B------:R-:W-:Y:S01]  /*f0f0*/  @!P4 IMAD R67, R67, R202, R213 ;  /* 0x000000ca4343c224 */ /* 0x000fe200078e02d5 */
[----:B------:R-:W-:Y:S04]  /*f100*/  BSSY B1, `(.L_x_298) ;  /* 0x0000006000017945 */ /* 0x000fe80003800000 */
[----:B------:R0:W-:Y:S01]  /*f110*/  @!P4 STG.E.U8 desc[UR56][R6.64+0x81], R67 ;  /* 0x000081430600c986 */ /* 0x0001e2000c101138 */
[----:B------:R-:W-:Y:S05]  /*f120*/  @P5 BRA `(.L_x_299) ;  /* 0x00000000000c5947 */ /* 0x000fea0003800000 */
[----:B------:R-:W5:Y:S02]  /*f130*/  LDG.E.U8 R200, desc[UR56][R208.64+0x88] ;  /* 0x00008838d0c87981 */ /* 0x000f64000c1e1100 */
[----:B-----5:R-:W-:-:S05]  /*f140*/  PRMT R0, R200, 0x8880, RZ ;  /* 0x00008880c8007816 */ /* 0x020fca00000000ff */
[----:B------:R-:W-:-:S07]  /*f150*/  IMAD R213, R0, R201, RZ ;  /* 0x000000c900d57224 */ /* 0x000fce00078e02ff */
.L_x_299:
[----:B------:R-:W-:Y:S05]  /*f160*/  BSYNC B1 ;  /* 0x0000000000017941 */ /* 0x000fea0003800000 */
.L_x_298:
        /* <DEDUP_REMOVED lines=9> */
.L_x_301:
[----:B------:R-:W-:Y:S05]  /*f200*/  BSYNC B1 ;  /* 0x0000000000017941 */ /* 0x000fea0003800000 */
.L_x_300:
[----:B------:R-:W-:Y:S01]  /*f210*/  @!P4 IMAD R69, R69, R202, R213 ;  /* 0x000000ca4545c224 */ /* 0x000fe200078e02d5 */
[----:B------:R-:W-:Y:S04]  /*f220*/  BSSY B1, `(.L_x_302) ;  /* 0x0000006000017945 */ /* 0x000fe80003800000 */
[----:B------:R0:W-:Y:S01]  /*f230*/  @!P4 STG.E.U8 desc[UR56][R4.64+0x89], R69 ;  /* 0x000089450400c986 */ /* 0x0001e2000c101138 */
[----:B------:R-:W-:Y:S05]  /*f240*/  @P5 BRA `(.L_x_303) ;  /* 0x00000000000c5947 */ /* 0x000fea0003800000 */
[----:B------:R-:W5:Y:S02]  /*f250*/  LDG.E.U8 R200, desc[UR56][R22.64+0x88] ;  /* 0x0000883816c87981 */ /* 0x000f64000c1e1100 */
[----:B-----5:R-:W-:-:S05]  /*f260*/  PRMT R0, R200, 0x8880, RZ ;  /* 0x00008880c8007816 */ /* 0x020fca00000000ff */
[----:B------:R-:W-:-:S07]  /*f270*/  IMAD R213, R0, R201, RZ ;  /* 0x000000c900d57224 */ /* 0x000fce00078e02ff */
.L_x_303:
[----:B------:R-:W-:Y:S05]  /*f280*/  BSYNC B1 ;  /* 0x0000000000017941 */ /* 0x000fea0003800000 */
.L_x_302:
        /* <DEDUP_REMOVED lines=9> */
.L_x_305:
[----:B------:R-:W-:Y:S05]  /*f320*/  BSYNC B1 ;  /* 0x0000000000017941 */ /* 0x000fea0003800000 */
.L_x_304:
[----:B------:R-:W-:Y:S01]  /*f330*/  @!P4 IMAD R71, R71, R202, R213 ;  /* 0x000000ca4747c224 */ /* 0x000fe200078e02d5 */
[----:B------:R-:W-:Y:S04]  /*f340*/  BSSY B1, `(.L_x_306) ;  /* 0x0000006000017945 */ /* 0x000fe80003800000 */
[----:B------:R0:W-:Y:S01]  /*f350*/  @!P4 STG.E.U8 desc[UR56][R6.64+0x89], R71 ;  /* 0x000089470600c986 */ /* 0x0001e2000c101138 */
[----:B------:R-:W-:Y:S05]  /*f360*/  @P5 BRA `(.L_x_307) ;  /* 0x00000000000c5947 */ /* 0x000fea0003800000 */
[----:B------:R-:W5:Y:S02]  /*f370*/  LDG.E.U8 R200, desc[UR56][R192.64+0x80] ;  /* 0x00008038c0c87981 */ /* 0x000f64000c1e1100 */
[----:B-----5:R-:W-:-:S05]  /*f380*/  PRMT R0, R200, 0x8880, RZ ;  /* 0x00008880c8007816 */ /* 0x020fca00000000ff */
[----:B------:R-:W-:-:S07]  /*f390*/  IMAD R213, R0, R201, RZ ;  /* 0x000000c900d57224 */ /* 0x000fce00078e02ff */
.L_x_307:
[----:B------:R-:W-:Y:S05]  /*f3a0*/  BSYNC B1 ;  /* 0x0000000000017941 */ /* 0x000fea0003800000 */
.L_x_306:
        /* <DEDUP_REMOVED lines=9> */
.L_x_309:
[----:B------:R-:W-:Y:S05]  /*f440*/  BSYNC B1 ;  /* 0x0000000000017941 */ /* 0x000fea0003800000 */
.L_x_308:
[----:B------:R-:W-:Y:S01]  /*f450*/  @!P4 IMAD R57, R57, R202, R213 ;  /* 0x000000ca3939c224 */ /* 0x000fe200078e02d5 */
[----:B------:R-:W-:Y:S04]  /*f460*/  BSSY B1, `(.L_x_310) ;  /* 0x0000006000017945 */ /* 0x000fe80003800000 */
[----:B------:R0:W-:Y:S01]  /*f470*/  @!P4 STG.E.U8 desc[UR56][R8.64+0x81], R57 ;  /* 0x000081390800c986 */ /* 0x0001e2000c101138 */
[----:B------:R-:W-:Y:S05]  /*f480*/  @P5 BRA `(.L_x_311) ;  /* 0x00000000000c5947 */ /* 0x000fea0003800000 */
[----:B------:R-:W5:Y:S02]  /*f490*/  LDG.E.U8 R200, desc[UR56][R14.64+0x80] ;  /* 0x000080380ec87981 */ /* 0x000f64000c1e1100 */
[----:B-----5:R-:W-:-:S05]  /*f4a0*/  PRMT R0, R200, 0x8880, RZ ;  /* 0x00008880c8007816 */ /* 0x020fca00000000ff */
[----:B------:R-:W-:-:S07]  /*f4b0*/  IMAD R213, R0, R201, RZ ;  /* 0x000000c900d57224 */ /* 0x000fce00078e02ff */
.L_x_311:
[----:B------:R-:W-:Y:S05]  /*f4c0*/  BSYNC B1 ;  /* 0x0000000000017941 */ /* 0x000fea0003800000 */
.L_x_310:
        /* <DEDUP_REMOVED lines=9> */
.L_x_313:
[----:B------:R-:W-:Y:S05]  /*f560*/  BSYNC B1 ;  /* 0x0000000000017941 */ /* 0x000fea0003800000 */
.L_x_312:
[----:B------:R-:W-:Y:S01]  /*f570*/  @!P4 IMAD R59, R59, R202, R213 ;  /* 0x000000ca3b3bc224 */ /* 0x000fe200078e02d5 */
[----:B------:R-:W-:Y:S04]  /*f580*/  BSSY B1, `(.L_x_314) ;  /* 0x0000006000017945 */ /* 0x000fe80003800000 */
[----:B------:R0:W-:Y:S01]  /*f590*/  @!P4 STG.E.U8 desc[UR56][R10.64+0x81], R59 ;  /* 0x0000813b0a00c986 */ /* 0x0001e2000c101138 */
[----:B------:R-:W-:Y:S05]  /*f5a0*/  @P5 BRA `(.L_x_315) ;  /* 0x00000000000c5947 */ /* 0x000fea0003800000 */
[----:B------:R-:W5:Y:S02]  /*f5b0*/  LDG.E.U8 R200, desc[UR56][R192.64+0x88] ;  /* 0x00008838c0c87981 */ /* 0x000f64000c1e1100 */
[----:B-----5:R-:W-:-:S05]  /*f5c0*/  PRMT R0, R200, 0x8880, RZ ;  /* 0x00008880c8007816 */ /* 0x020fca00000000ff */
[----:B------:R-:W-:-:S07]  /*f5d0*/  IMAD R213, R0, R201, RZ ;  /* 0x000000c900d57224 */ /* 0x000fce00078e02ff */
.L_x_315:
[----:B------:R-:W-:Y:S05]  /*f5e0*/  BSYNC B1 ;  /* 0x0000000000017941 */ /* 0x000fea0003800000 */
.L_x_314:
        /* <DEDUP_REMOVED lines=9> */
.L_x_317:
[----:B------:R-:W-:Y:S05]  /*f680*/  BSYNC B1 ;  /* 0x0000000000017941 */ /* 0x000fea0003800000 */
.L_x_316:
[----:B------:R-:W-:Y:S01]  /*f690*/  @!P4 IMAD R61, R61, R202, R213 ;  /* 0x000000ca3d3dc224 */ /* 0x000fe200078e02d5 */
[----:B------:R-:W-:Y:S04]  /*f6a0*/  BSSY B1, `(.L_x_318) ;  /* 0x0000006000017945 */ /* 0x000fe80003800000 */
[----:B------:R0:W-:Y:S01]  /*f6b0*/  @!P4 STG.E.U8 desc[UR56][R8.64+0x89], R61 ;  /* 0x0000893d0800c986 */ /* 0x0001e2000c101138 */
[----:B------:R-:W-:Y:S05]  /*f6c0*/  @P5 BRA `(.L_x_319) ;  /* 0x00000000000c5947 */ /* 0x000fea0003800000 */
[----:B------:R-:W5:Y:S02]  /*f6d0*/  LDG.E.U8 R200, desc[UR56][R14.64+0x88] ;  /* 0x000088380ec87981 */ /* 0x000f64000c1e1100 */
[----:B-----5:R-:W-:-:S05]  /*f6e0*/  PRMT R0, R200, 0x8880, RZ ;  /* 0x00008880c8007816 */ /* 0x020fca00000000ff */
[----:B------:R-:W-:-:S07]  /*f6f0*/  IMAD R213, R0, R201, RZ ;  /* 0x000000c900d57224 */ /* 0x000fce00078e02ff */
.L_x_319:
[----:B------:R-:W-:Y:S05]  /*f700*/  BSYNC B1 ;  /* 0x0000000000017941 */ /* 0x000fea0003800000 */
.L_x_318:
        /* <DEDUP_REMOVED lines=9> */
.L_x_321:
[----:B------:R-:W-:Y:S05]  /*f7a0*/  BSYNC B1 ;  /* 0x0000000000017941 */ /* 0x000fea0003800000 */
.L_x_320:
[----:B------:R-:W-:Y:S01]  /*f7b0*/  @!P4 IMAD R63, R63, R202, R213 ;  /* 0x000000ca3f3fc224 */ /* 0x000fe200078e02d5 */
[----:B------:R-:W-:Y:S04]  /*f7c0*/  BSSY B1, `(.L_x_322) ;  /* 0x0000006000017945 */ /* 0x000fe80003800000 */
[----:B------:R0:W-:Y:S01]  /*f7d0*/  @!P4 STG.E.U8 desc[UR56][R10.64+0x89], R63 ;  /* 0x0000893f0a00c986 */ /* 0x0001e2000c101138 */
[----:B------:R-:W-:Y:S05]  /*f7e0*/  @P5 BRA `(.L_x_323) ;  /* 0x00000000000c5947 */ /* 0x000fea0003800000 */
[----:B------:R-:W5:Y:S02]  /*f7f0*/  LDG.E.U8 R200, desc[UR56][R208.64+0x90] ;  /* 0x00009038d0c87981 */ /* 0x000f64000c1e1100 */
[----:B-----5:R-:W-:-:S05]  /*f800*/  PRMT R0, R200, 0x8880, RZ ;  /* 0x00008880c8007816 */ /* 0x020fca00000000ff */
[----:B------:R-:W-:-:S07]  /*f810*/  IMAD R213, R0, R201, RZ ;  /* 0x000000c900d57224 */ /* 0x000fce00078e02ff */
.L_x_323:
[----:B------:R-:W-:Y:S05]  /*f820*/  BSYNC B1 ;  /* 0x0000000000017941 */ /* 0x000fea0003800000 */
.L_x_322:
        /* <DEDUP_REMOVED lines=9> */
.L_x_325:
[----:B------:R-:W-:Y:S05]  /*f8c0*/  BSYNC B1 ;  /* 0x0000000000017941 */ /* 0x000fea0003800000 */
.L_x_324:
[----:B------:R-:W-:Y:S01]  /*f8d0*/  @!P4 IMAD R49, R49, R202, R213 ;  /* 0x000000ca3131c224 */ /* 0x000fe200078e02d5 */
[----:B------:R-:W-:Y:S04]  /*f8e0*/  BSSY B1, `(.L_x_326) ;  /* 0x0000006000017945 */ /* 0x000fe80003800000 */
[----:B------:R0:W-:Y:S01]  /*f8f0*/  @!P4 STG.E.U8 desc[UR56][R4.64+0x91], R49 ;  /* 0x000091310400c986 */ /* 0x0001e2000c101138 */
[----:B------:R-:W-:Y:S05]  /*f900*/  @P5 BRA `(.L_x_327) ;  /* 0x00000000000c5947 */ /* 0x000fea0003800000 */
[----:B------:R-:W5:Y:S02]  /*f910*/  LDG.E.U8 R200, desc[UR56][R22.64+0x90] ;  /* 0x0000903816c87981 */ /* 0x000f64000c1e1100 */
[----:B-----5:R-:W-:-:S05]  /*f920*/  PRMT R0, R200, 0x8880, RZ ;  /* 0x00008880c8007816 */ /* 0x020fca00000000ff */
[----:B------:R-:W-:-:S07]  /*f930*/  IMAD R213, R0, R201, RZ ;  /* 0x000000c900d57224 */ /* 0x000fce00078e02ff */
.L_x_327:
[----:B------:R-:W-:Y:S05]  /*f940*/  BSYNC B1 ;  /* 0x0000000000017941 */ /* 0x000fea0003800000 */
.L_x_326:
        /* <DEDUP_REMOVED lines=9> */
.L_x_329:
[----:B------:R-:W-:Y:S05]  /*f9e0*/  BSYNC B1 ;  /* 0x0000000000017941 */ /* 0x000fea0003800000 */
.L_x_328:
[----:B------:R-:W-:Y:S01]  /*f9f0*/  @!P4 IMAD R51, R51, R202, R213 ;  /* 0x000000ca3333c224 */ /* 0x000fe200078e02d5 */
[----:B------:R-:W-:Y:S04]  /*fa00*/  BSSY B1, `(.L_x_330) ;  /* 0x0000006000017945 */ /* 0x000fe80003800000 */
[----:B------:R0:W-:Y:S01]  /*fa10*/  @!P4 STG.E.U8 desc[UR56][R6.64+0x91], R51 ;  /* 0x000091330600c986 */ /* 0x0001e2000c101138 */
[----:B------:R-:W-:Y:S05]  /*fa20*/  @P5 BRA `(.L_x_331) ;  /* 0x00000000000c5947 */ /* 0x000fea0003800000 */
[----:B------:R-:W5:Y:S02]  /*fa30*/  LDG.E.U8 R200, desc[UR56][R208.64+0x98] ;  /* 0x00009838d0c87981 */ /* 0x000f64000c1e1100 */
[----:B-----5:R-:W-:-:S05]  /*fa40*/  PRMT R0, R200, 0x8880, RZ ;  /* 0x00008880c8007816 */ /* 0x020fca00000000ff */
[----:B------:R-:W-:-:S07]  /*fa50*/  IMAD R213, R0, R201, RZ ;  /* 0x000000c900d57224 */ /* 0x000fce00078e02ff */
.L_x_331:
[----:B------:R-:W-:Y:S05]  /*fa60*/  BSYNC B1 ;  /* 0x0000000000017941 */ /* 0x000fea0003800000 */
.L_x_330:
        /* <DEDUP_REMOVED lines=9> */
.L_x_333:
[----:B------:R-:W-:Y:S05]  /*fb00*/  BSYNC B1 ;  /* 0x0000000000017941 */ /* 0x000fea0003800000 */
.L_x_332:
[----:B------:R-:W-:Y:S01]  /*fb10*/  @!P4 IMAD R53, R53, R202, R213 ;  /* 0x000000ca3535c224 */ /* 0x000fe200078e02d5 */
[----:B------:R-:W-:Y:S04]  /*fb20*/  BSSY B1, `(.L_x_334) ;  /* 0x0000006000017945 */ /* 0x000fe80003800000 */
[----:B------:R0:W-:Y:S01]  /*fb30*/  @!P4 STG.E.U8 desc[UR56][R4.64+0x99], R53 ;  /* 0x000099350400c986 */ /* 0x0001e2000c101138 */
[----:B------:R-:W-:Y:S05]  /*fb40*/  @P5 BRA `(.L_x_335) ;  /* 0x00000000000c5947 */ /* 0x000fea0003800000 */
[----:B------:R-:W5:Y:S02]  /*fb50*/  LDG.E.U8 R200, desc[UR56][R22.64+0x98] ;  /* 0x0000983816c87981 */ /* 0x000f64000c1e1100 */
[----:B-----5:R-:W-:-:S05]  /*fb60*/  PRMT R0, R200, 0x8880, RZ ;  /* 0x00008880c8007816 */ /* 0x020fca00000000ff */
[----:B------:R-:W-:-:S07]  /*fb70*/  IMAD R213, R0, R201, RZ ;  /* 0x000000c900d57224 */ /* 0x000fce00078e02ff */
.L_x_335:
[----:B------:R-:W-:Y:S05]  /*fb80*/  BSYNC B1 ;  /* 0x0000000000017941 */ /* 0x000fea0003800000 */
.L_x_334:
        /* <DEDUP_REMOVED lines=9> */
.L_x_337:
[----:B------:R-:W-:Y:S05]  /*fc20*/  BSYNC B1 ;  /* 0x0000000000017941 */ /* 0x000fea0003800000 */
.L_x_336:
[----:B------:R-:W-:Y:S01]  /*fc30*/  @!P4 IMAD R55, R55, R202, R213 ;  /* 0x000000ca3737c224 */ /* 0x000fe200078e02d5 */
[----:B------:R-:W-:Y:S04]  /*fc40*/  BSSY B1, `(.L_x_338) ;  /* 0x0000006000017945 */ /* 0x000fe80003800000 */
[----:B------:R0:W-:Y:S01]  /*fc50*/  @!P4 STG.E.U8 desc[UR56][R6.64+0x99], R55 ;  /* 0x000099370600c986 */ /* 0x0001e2000c101138 */
[----:B------:R-:W-:Y:S05]  /*fc60*/  @P5 BRA `(.L_x_339) ;  /* 0x00000000000c5947 */ /* 0x000fea0003800000 */
[----:B------:R-:W5:Y:S02]  /*fc70*/  LDG.E.U8 R200, desc[UR56][R192.64+0x90] ;  /* 0x00009038c0c87981 */ /* 0x000f64000c1e1100 */
[----:B-----5:R-:W-:-:S05]  /*fc80*/  PRMT R0, R200, 0x8880, RZ ;  /* 0x00008880c8007816 */ /* 0x020fca00000000ff */
[----:B------:R-:W-:-:S07]  /*fc90*/  IMAD R213, R0, R201, RZ ;  /* 0x000000c900d57224 */ /* 0x000fce00078e02ff */
.L_x_339:
[----:B------:R-:W-:Y:S05]  /*fca0*/  BSYNC B1 ;  /* 0x0000000000017941 */ /* 0x000fea0003800000 */
.L_x_338:
        /* <DEDUP_REMOVED lines=9> */
.L_x_341:
[----:B------:R-:W-:Y:S05]  /*fd40*/  BSYNC B1 ;  /* 0x0000000000017941 */ /* 0x000fea0003800000 */
.L_x_340:
[----:B------:R-:W-:Y:S01]  /*fd50*/  @!P4 IMAD R41, R41, R202, R213 ;  /* 0x000000ca2929c224 */ /* 0x000fe200078e02d5 */
[----:B------:R-:W-:Y:S04]  /*fd60*/  BSSY B1, `(.L_x_342) ;  /* 0x0000006000017945 */ /* 0x000fe80003800000 */
[----:B------:R0:W-:Y:S01]  /*fd70*/  @!P4 STG.E.U8 desc[UR56][R8.64+0x91], R41 ;  /* 0x000091290800c986 */ /* 0x0001e2000c101138 */
[----:B------:R-:W-:Y:S05]  /*fd80*/  @P5 BRA `(.L_x_343) ;  /* 0x00000000000c5947 */ /* 0x000fea0003800000 */
[----:B------:R-:W5:Y:S02]  /*fd90*/  LDG.E.U8 R200, desc[UR56][R14.64+0x90] ;  /* 0x000090380ec87981 */ /* 0x000f64000c1e1100 */
[----:B-----5:R-:W-:-:S05]  /*fda0*/  PRMT R0, R200, 0x8880, RZ ;  /* 0x00008880c8007816 */ /* 0x020fca00000000ff */
[----:B------:R-:W-:-:S07]  /*fdb0*/  IMAD R213, R0, R201, RZ ;  /* 0x000000c900d57224 */ /* 0x000fce00078e02ff */
.L_x_343:
[----:B------:R-:W-:Y:S05]  /*fdc0*/  BSYNC B1 ;  /* 0x0000000000017941 */ /* 0x000fea0003800000 */
.L_x_342:
        /* <DEDUP_REMOVED lines=9> */
.L_x_345:
[----:B------:R-:W-:Y:S05]  /*fe60*/  BSYNC B1 ;  /* 0x0000000000017941 */ /* 0x000fea0003800000 */
.L_x_344:
[----:B------:R-:W-:Y:S01]  /*fe70*/  @!P4 IMAD R43, R43, R202, R213 ;  /* 0x000000ca2b2bc224 */ /* 0x000fe200078e02d5 */
[----:B------:R-:W-:Y:S04]  /*fe80*/  BSSY B1, `(.L_x_346) ;  /* 0x0000006000017945 */ /* 0x000fe80003800000 */
[----:B------:R0:W-:Y:S01]  /*fe90*/  @!P4 STG.E.U8 desc[UR56][R10.64+0x91], R43 ;  /* 0x0000912b0a00c986 */ /* 0x0001e2000c101138 */
[----:B------:R-:W-:Y:S05]  /*fea0*/  @P5 BRA `(.L_x_347) ;  /* 0x00000000000c5947 */ /* 0x000fea0003800000 */
[----:B------:R-:W5:Y:S02]  /*feb0*/  LDG.E.U8 R200, desc[UR56][R192.64+0x98] ;  /* 0x00009838c0c87981 */ /* 0x000f64000c1e1100 */
[----:B-----5:R-:W-:-:S05]  /*fec0*/  PRMT R0, R200, 0x8880, RZ ;  /* 0x00008880c8007816 */ /* 0x020fca00000000ff */
[----:B------:R-:W-:-:S07]  /*fed0*/  IMAD R213, R0, R201, RZ ;  /* 0x000000c900d57224 */ /* 0x000fce00078e02ff */
.L_x_347:
[----:B------:R-:W-:Y:S05]  /*fee0*/  BSYNC B1 ;  /* 0x0000000000017941 */ /* 0x000fea0003800000 */
.L_x_346:
        /* <DEDUP_REMOVED lines=9> */
.L_x_349:
[----:B------:R-:W-:Y:S05]  /*ff80*/  BSYNC B1 ;  /* 0x0000000000017941 */ /* 0x000fea0003800000 */
.L_x_348:
[----:B------:R-:W-:Y:S01]  /*ff90*/  @!P4 IMAD R45, R45, R202, R213 ;  /* 0x000000ca2d2dc224 */ /* 0x000fe200078e02d5 */
[----:B------:R-:W-:Y:S04]  /*ffa0*/  BSSY B1, `(.L_x_350) ;  /* 0x0000006000017945 */ /* 0x000fe80003800000 */
[----:B------:R0:W-:Y:S01]  /*ffb0*/  @!P4 STG.E.U8 desc[UR56][R8.64+0x99], R45 ;  /* 0x0000992d0800c986 */ /* 0x0001e2000c101138 */
[----:B------:R-:W-:Y:S05]  /*ffc0*/  @P5 BRA `(.L_x_351) ;  /* 0x00000000000c5947 */ /* 0x000fea0003800000 */
[----:B------:R-:W5:Y:S02]  /*ffd0*/  LDG.E.U8 R200, desc[UR56][R14.64+0x98] ;  /* 0x000098380ec87981 */ /* 0x000f64000c1e1100 */
[----:B-----5:R-:W-:-:S05]  /*ffe0*/  PRMT R0, R200, 0x8880, RZ ;  /* 0x00008880c8007816 */ /* 0x020fca00000000ff */
[----:B------:R-:W-:-:S07]  /*fff0*/  IMAD R213, R0, R201, RZ ;  /* 0x000000c900d57224 */ /* 0x000fce00078e02ff */
.L_x_351:
[----:B------:R-:W-:Y:S05]  /*10000*/  BSYNC B1 ;  /* 0x0000000000017941 */ /* 0x000fea0003800000 */
.L_x_350:
        /* <DEDUP_REMOVED lines=9> */
.L_x_353:
[----:B------:R-:W-:Y:S05]  /*100a0*/  BSYNC B1 ;  /* 0x0000000000017941 */ /* 0x000fea0003800000 */
.L_x_352:
[----:B------:R-:W-:Y:S01]  /*100b0*/  @!P4 IMAD R47, R47, R202, R213 ;  /* 0x000000ca2f2fc224 */ /* 0x000fe200078e02d5 */
[----:B------:R-:W-:Y:S04]  /*100c0*/  BSSY B1, `(.L_x_354) ;  /* 0x0000006000017945 */ /* 0x000fe80003800000 */
[----:B------:R0:W-:Y:S01]  /*100d0*/  @!P4 STG.E.U8 desc[UR56][R10.64+0x99], R47 ;  /* 0x0000992f0a00c986 */ /* 0x0001e2000c101138 */
[----:B------:R-:W-:Y:S05]  /*100e0*/  @P5 BRA `(.L_x_355) ;  /* 0x00000000000c5947 */ /* 0x000fea0003800000 */
[----:B------:R-:W5:Y:S02]  /*100f0*/  LDG.E.U8 R200, desc[UR56][R208.64+0xa0] ;  /* 0x0000a038d0c87981 */ /* 0x000f64000c1e1100 */
[----:B-----5:R-:W-:-:S05]  /*10100*/  PRMT R0, R200, 0x8880, RZ ;  /* 0x00008880c8007816 */ /* 0x020fca00000000ff */
[----:B------:R-:W-:-:S07]  /*10110*/  IMAD R213, R0, R201, RZ ;  /* 0x000000c900d57224 */ /* 0x000fce00078e02ff */
.L_x_355:
[----:B------:R-:W-:Y:S05]  /*10120*/  BSYNC B1 ;  /* 0x0000000000017941 */ /* 0x000fea0003800000 */
.L_x_354:
        /* <DEDUP_REMOVED lines=9> */
.L_x_357:
[----:B------:R-:W-:Y:S05]  /*101c0*/  BSYNC B1 ;  /* 0x0000000000017941 */ /* 0x000fea0003800000 */
.L_x_356:
[----:B------:R-:W-:Y:S01]  /*101d0*/  @!P4 IMAD R33, R33, R202, R213 ;  /* 0x000000ca2121c224 */ /* 0x000fe200078e02d5 */
[----:B------:R-:W-:Y:S04]  /*101e0*/  BSSY B1, `(.L_x_358) ;  /* 0x0000006000017945 */ /* 0x000fe80003800000 */
[----:B------:R0:W-:Y:S01]  /*101f0*/  @!P4 STG.E.U8 desc[UR56][R4.64+0xa1], R33 ;  /* 0x0000a1210400c986 */ /* 0x0001e2000c101138 */
[----:B------:R-:W-:Y:S05]  /*10200*/  @P5 BRA `(.L_x_359) ;  /* 0x00000000000c5947 */ /* 0x000fea0003800000 */
[----:B------:R-:W5:Y:S02]  /*10210*/  LDG.E.U8 R200, desc[UR56][R22.64+0xa0] ;  /* 0x0000a03816c87981 */ /* 0x000f64000c1e1100 */
[----:B-----5:R-:W-:-:S05]  /*10220*/  PRMT R0, R200, 0x8880, RZ ;  /* 0x00008880c8007816 */ /* 0x020fca00000000ff */
[----:B------:R-:W-:-:S07]  /*10230*/  IMAD R213, R0, R201, RZ ;  /* 0x000000c900d57224 */ /* 0x000fce00078e02ff */
.L_x_359:
[----:B------:R-:W-:Y:S05]  /*10240*/  BSYNC B1 ;  /* 0x0000000000017941 */ /* 0x000fea0003800000 */
.L_x_358:
[C---:B------:R-:W-:Y:S01]  /*10250*/  ISETP.LT.OR P4, PT, R203.reuse, 0xa2, !P0 ;  /* 0x000000a2cb00780c */ /* 0x040fe20004781670 */
[----:B0-----:R-:W-:Y:S01]  /*10260*/  @!P5 IMAD R13, R34, R202, R213 ;  /* 0x000000ca220dd224 */ /* 0x001fe200078e02d5 */
[----:B------:R-:W-:Y:S04]  /*10270*/  BSSY B1, `(.L_x_360) ;  /* 0x0000008000017945 */ /* 0x000fe80003800000 */
[----:B------:R0:W-:Y:S01]  /*10280*/  @!P5 STG.E.U8 desc[UR56][R6.64+0xa0], R13 ;  /* 0x0000a00d0600d986 */ /* 0x0001e2000c101138 */
[C---:B------:R-:W-:Y:S02]  /*10290*/  ISETP.LT.OR P5, PT, R203.reuse, 0xa9, !P3 ;  /* 0x000000a9cb00780c */ /* 0x040fe40005fa1670 */
[----:B------:R-:W-:-:S04]  /*102a0*/  ISETP.LT.OR P3, PT, R203, 0xaa, !P3 ;  /* 0x000000aacb00780c */ /* 0x000fc80005f61670 */
[----:B------:R-:W-:Y:S09]  /*102b0*/  @P4 BRA `(.L_x_361) ;  /* 0x00000000000c4947 */ /* 0x000ff20003800000 */
[----:B------:R-:W5:Y:S02]  /*102c0*/  LDG.E.U8 R200, desc[UR56][R22.64+0xa1] ;  /* 0x0000a13816c87981 */ /* 0x000f64000c1e1100 */
[----:B-----5:R-:W-:-:S05]  /*102d0*/  PRMT R0, R200, 0x8880, RZ ;  /* 0x00008880c8007816 */ /* 0x020fca00000000ff */
[----:B------:R-:W-:-:S07]  /*102e0*/  IMAD R213, R0, R201, RZ ;  /* 0x000000c900d57224 */ /* 0x000fce00078e02ff */
.L_x_361:
[----:B------:R-:W-:Y:S05]  /*102f0*/  BSYNC B1 ;  /* 0x0000000000017941 */ /* 0x000fea0003800000 */
.L_x_360:
[----:B------:R-:W-:Y:S01]  /*10300*/  @!P4 IMAD R35, R35, R202, R213 ;  /* 0x000000ca2323c224 */ /* 0x000fe200078e02d5 */
[----:B------:R-:W-:Y:S04]  /*10310*/  BSSY B1, `(.L_x_362) ;  /* 0x0000006000017945 */ /* 0x000fe80003800000 */
[----:B------:R0:W-:Y:S01]  /*10320*/  @!P4 STG.E.U8 desc[UR56][R6.64+0xa1], R35 ;  /* 0x0000a1230600c986 */ /* 0x0001e2000c101138 */
[----:B------:R-:W-:Y:S05]  /*10330*/  @P5 BRA `(.L_x_363) ;  /* 0x00000000000c5947 */ /* 0x000fea0003800000 */
[----:B------:R-:W5:Y:S02]  /*10340*/  LDG.E.U8 R200, desc[UR56][R208.64+0xa8] ;  /* 0x0000a838d0c87981 */ /* 0x000f64000c1e1100 */
[----:B-----5:R-:W-:-:S05]  /*10350*/  PRMT R0, R200, 0x8880, RZ ;  /* 0x00008880c8007816 */ /* 0x020fca00000000ff */
[----:B------:R-:W-:-:S07]  /*10360*/  IMAD R213, R0, R201, RZ ;  /* 0x000000c900d57224 */ /* 0x000fce00078e02ff */
.L_x_363:
[----:B------:R-:W-:Y:S05]  /*10370*/  BSYNC B1 ;  /* 0x0000000000017941 */ /* 0x000fea0003800000 */
.L_x_362:
[----:B0-----:R-:W-:Y:S01]  /*10380*/  @!P5 IMAD R13, R36, R202, R213 ;  /* 0x000000ca240dd224 */ /* 0x001fe200078e02d5 */
[----:B------:R-:W-:Y:S04]  /*10390*/  BSSY B1, `(.L_x_364) ;  /* 0x0000006000017945 */ /* 0x000fe80003800000 */
[----:B------:R0:W-:Y:S01]  /*103a0*/  @!P5 STG.E.U8 desc[UR56][R4.64+0xa8], R13 ;  /* 0x0000a80d0400d986 */ /* 0x0001e2000c101138 */
[----:B------:R-:W-:Y:S05]  /*103b0*/  @P3 BRA `(.L_x_365) ;  /* 0x00000000000c3947 */ /* 0x000fea0003800000 */
[----:B------:R-:W5:Y:S02]  /*103c0*/  LDG.E.U8 R200, desc[UR56][R208.64+0xa9] ;  /* 0x0000a938d0c87981 */ /* 0x000f64000c1e1100 */
[----:B-----5:R-:W-:-:S05]  /*103d0*/  PRMT R0, R200, 0x8880, RZ ;  /* 0x00008880c8007816 */ /* 0x020fca00000000ff */
[----:B------:R-:W-:-:S07]  /*103e0*/  IMAD R213, R0, R201, RZ ;  /* 0x000000c900d57224 */ /* 0x000fce00078e02ff */
.L_x_365:
[----:B------:R-:W-:Y:S05]  /*103f0*/  BSYNC B1 ;  /* 0x0000000000017941 */ /* 0x000fea0003800000 */
.L_x_364:
[----:B------:R-:W-:Y:S01]  /*10400*/  ISETP.LT.OR P4, PT, R203, 0xa9, !P0 ;  /* 0x000000a9cb00780c */ /* 0x000fe20004781670 */
[----:B------:R-:W-:Y:S01]  /*10410*/  @!P3 IMAD R37, R37, R202, R213 ;  /* 0x000000ca2525b224 */ /* 0x000fe200078e02d5 */
[----:B------:R-:W-:Y:S01]  /*10420*/  BSSY B1, `(.L_x_366) ;  /* 0x0000009000017945 */ /* 0x000fe20003800000 */
[C---:B------:R-:W-:Y:S02]  /*10430*/  ISETP.LT.OR P0, PT, R203.reuse, 0xaa, !P0 ;  /* 0x000000aacb00780c */ /* 0x040fe40004701670 */
[C---:B------:R-:W-:Y:S01]  /*10440*/  ISETP.LT.OR P5, PT, R203.reuse, 0xa1, !P1 ;  /* 0x000000a1cb00780c */ /* 0x040fe20004fa1670 */
[----:B------:R0:W-:Y:S01]  /*10450*/  @!P3 STG.E.U8 desc[UR56][R4.64+0xa9], R37 ;  /* 0x0000a9250400b986 */ /* 0x0001e2000c101138 */
[----:B------:R-:W-:-:S06]  /*10460*/  ISETP.LT.OR P3, PT, R203, 0xa2, !P1 ;  /* 0x000000a2cb00780c */ /* 0x000fcc0004f61670 */
[----:B------:R-:W-:Y:S07]  /*10470*/  @P4 BRA `(.L_x_367) ;  /* 0x00000000000c4947 */ /* 0x000fee0003800000 */
[----:B------:R-:W5:Y:S02]  /*10480*/  LDG.E.U8 R200, desc[UR56][R22.64+0xa8] ;  /* 0x0000a83816c87981 */ /* 0x000f64000c1e1100 */
[----:B-----5:R-:W-:-:S05]  /*10490*/  PRMT R0, R200, 0x8880, RZ ;  /* 0x00008880c8007816 */ /* 0x020fca00000000ff */
[----:B------:R-:W-:-:S07]  /*104a0*/  IMAD R213, R0, R201, RZ ;  /* 0x000000c900d57224 */ /* 0x000fce00078e02ff */
.L_x_367:
[----:B------:R-:W-:Y:S05]  /*104b0*/  BSYNC B1 ;  /* 0x0000000000017941 */ /* 0x000fea0003800000 */
.L_x_366:
[----:B01----:R-:W-:Y:S01]  /*104c0*/  @!P4 IMAD R5, R38, R202, R213 ;  /* 0x000000ca2605c224 */ /* 0x003fe200078e02d5 */
[----:B------:R-:W-:Y:S04]  /*104d0*/  BSSY B1, `(.L_x_368) ;  /* 0x0000006000017945 */ /* 0x000fe80003800000 */
[----:B------:R0:W-:Y:S01]  /*104e0*/  @!P4 STG.E.U8 desc[UR56][R6.64+0xa8], R5 ;  /* 0x0000a8050600c986 */ /* 0x0001e2000c101138 */
[----:B------:R-:W-:Y:S05]  /*104f0*/  @P0 BRA `(.L_x_369) ;  /* 0x00000000000c0947 */ /* 0x000fea0003800000 */
[----:B------:R-:W5:Y:S02]  /*10500*/  LDG.E.U8 R200, desc[UR56][R22.64+0xa9] ;  /* 0x0000a93816c87981 */ /* 0x000f64000c1e1100 */
[----:B-----5:R-:W-:-:S05]  /*10510*/  PRMT R0, R200, 0x8880, RZ ;  /* 0x00008880c8007816 */ /* 0x020fca00000000ff */
[----:B------:R-:W-:-:S07]  /*10520*/  IMAD R213, R0, R201, RZ ;  /* 0x000000c900d57224 */ /* 0x000fce00078e02ff */
.L_x_369:
[----:B------:R-:W-:Y:S05]  /*10530*/  BSYNC B1 ;  /* 0x0000000000017941 */ /* 0x000fea0003800000 */
.L_x_368:
[----:B------:R-:W-:Y:S01]  /*10540*/  @!P0 IMAD R39, R39, R202, R213 ;  /* 0x000000ca27278224 */ /* 0x000fe200078e02d5 */
[----:B------:R-:W-:Y:S04]  /*10550*/  BSSY B1, `(.L_x_370) ;  /* 0x0000006000017945 */ /* 0x000fe80003800000 */
[----:B------:R1:W-:Y:S01]  /*10560*/  @!P0 STG.E.U8 desc[UR56][R6.64+0xa9], R39 ;  /* 0x0000a92706008986 */ /* 0x0003e2000c101138 */
[----:B------:R-:W-:Y:S05]  /*10570*/  @P5 BRA `(.L_x_371) ;  /* 0x00000000000c5947 */ /* 0x000fea0003800000 */
[----:B------:R-:W5:Y:S02]  /*10580*/  LDG.E.U8 R200, desc[UR56][R192.64+0xa0] ;  /* 0x0000a038c0c87981 */ /* 0x000f64000c1e1100 */
[----:B-----5:R-:W-:-:S05]  /*10590*/  PRMT R0, R200, 0x8880, RZ ;  /* 0x00008880c8007816 */ /* 0x020fca00000000ff */
[----:B------:R-:W-:-:S07]  /*105a0*/  IMAD R213, R0, R201, RZ ;  /* 0x000000c900d57224 */ /* 0x000fce00078e02ff */
.L_x_371:
[----:B------:R-:W-:Y:S05]  /*105b0*/  BSYNC B1 ;  /* 0x0000000000017941 */ /* 0x000fea0003800000 */
.L_x_370:
[----:B0-----:R-:W-:Y:S01]  /*105c0*/  @!P5 IMAD R5, R24, R202, R213 ;  /* 0x000000ca1805d224 */ /* 0x001fe200078e02d5 */
[----:B------:R-:W-:Y:S04]  /*105d0*/  BSSY B1, `(.L_x_372) ;  /* 0x0000006000017945 */ /* 0x000fe80003800000 */
[----:B------:R0:W-:Y:S01]  /*105e0*/  @!P5 STG.E.U8 desc[UR56][R8.64+0xa0], R5 ;  /* 0x0000a0050800d986 */ /* 0x0001e2000c101138 */
[----:B------:R-:W-:Y:S05]  /*105f0*/  @P3 BRA `(.L_x_373) ;  /* 0x00000000000c3947 */ /* 0x000fea0003800000 */
[----:B------:R-:W5:Y:S02]  /*10600*/  LDG.E.U8 R200, desc[UR56][R192.64+0xa1] ;  /* 0x0000a138c0c87981 */ /* 0x000f64000c1e1100 */
[----:B-----5:R-:W-:-:S05]  /*10610*/  PRMT R0, R200, 0x8880, RZ ;  /* 0x00008880c8007816 */ /* 0x020fca00000000ff */
[----:B------:R-:W-:-:S07]  /*10620*/  IMAD R213, R0, R201, RZ ;  /* 0x000000c900d57224 */ /* 0x000fce00078e02ff */
.L_x_373:
[----:B------:R-:W-:Y:S05]  /*10630*/  BSYNC B1 ;  /* 0x0000000000017941 */ /* 0x000fea0003800000 */
.L_x_372:
[----:B------:R-:W-:Y:S01]  /*10640*/  ISETP.LT.OR P4, PT, R203, 0xa1, !P2 ;  /* 0x000000a1cb00780c */ /* 0x000fe20005781670 */
[----:B------:R-:W-:Y:S01]  /*10650*/  @!P3 IMAD R25, R25, R202, R213 ;  /* 0x000000ca1919b224 */ /* 0x000fe200078e02d5 */
[----:B------:R-:W-:Y:S01]  /*10660*/  BSSY B1, `(.L_x_374) ;  /* 0x000000a000017945 */ /* 0x000fe20003800000 */
[C---:B------:R-:W-:Y:S02]  /*10670*/  ISETP.LT.OR P0, PT, R203.reuse, 0xa2, !P2 ;  /* 0x000000a2cb00780c */ /* 0x040fe40005701670 */
[C---:B------:R-:W-:Y:S01]  /*10680*/  ISETP.LT.OR P5, PT, R203.reuse, 0xa9, !P2 ;  /* 0x000000a9cb00780c */ /* 0x040fe200057a1670 */
[----:B------:R0:W-:Y:S01]  /*10690*/  @!P3 STG.E.U8 desc[UR56][R8.64+0xa1], R25 ;  /* 0x0000a1190800b986 */ /* 0x0001e2000c101138 */
[C---:B------:R-:W-:Y:S02]  /*106a0*/  ISETP.LT.OR P3, PT, R203.reuse, 0xa9, !P1 ;  /* 0x000000a9cb00780c */ /* 0x040fe40004f61670 */
[----:B------:R-:W-:-:S04]  /*106b0*/  ISETP.LT.OR P1, PT, R203, 0xaa, !P1 ;  /* 0x000000aacb00780c */ /* 0x000fc80004f21670 */
[----:B------:R-:W-:Y:S09]  /*106c0*/  @P4 BRA `(.L_x_375) ;  /* 0x00000000000c4947 */ /* 0x000ff20003800000 */
[----:B------:R-:W5:Y:S02]  /*106d0*/  LDG.E.U8 R200, desc[UR56][R14.64+0xa0] ;  /* 0x0000a0380ec87981 */ /* 0x000f64000c1e1100 */
[----:B-----5:R-:W-:-:S05]  /*106e0*/  PRMT R0, R200, 0x8880, RZ ;  /* 0x00008880c8007816 */ /* 0x020fca00000000ff */
[----:B------:R-:W-:-:S07]  /*106f0*/  IMAD R213, R0, R201, RZ ;  /* 0x000000c900d57224 */ /* 0x000fce00078e02ff */
.L_x_375:
[----:B------:R-:W-:Y:S05]  /*10700*/  BSYNC B1 ;  /* 0x0000000000017941 */ /* 0x000fea0003800000 */
.L_x_374:
[----:B0-----:R-:W-:Y:S01]  /*10710*/  @!P4 IMAD R5, R26, R202, R213 ;  /* 0x000000ca1a05c224 */ /* 0x001fe200078e02d5 */
[----:B------:R-:W-:Y:S04]  /*10720*/  BSSY B1, `(.L_x_376) ;  /* 0x0000006000017945 */ /* 0x000fe80003800000 */
[----:B------:R0:W-:Y:S01]  /*10730*/  @!P4 STG.E.U8 desc[UR56][R10.64+0xa0], R5 ;  /* 0x0000a0050a00c986 */ /* 0x0001e2000c101138 */
[----:B------:R-:W-:Y:S05]  /*10740*/  @P0 BRA `(.L_x_377) ;  /* 0x00000000000c0947 */ /* 0x000fea0003800000 */
[----:B------:R-:W5:Y:S02]  /*10750*/  LDG.E.U8 R200, desc[UR56][R14.64+0xa1] ;  /* 0x0000a1380ec87981 */ /* 0x000f64000c1e1100 */
[----:B-----5:R-:W-:-:S05]  /*10760*/  PRMT R0, R200, 0x8880, RZ ;  /* 0x00008880c8007816 */ /* 0x020fca00000000ff */
[----:B------:R-:W-:-:S07]  /*10770*/  IMAD R213, R0, R201, RZ ;  /* 0x000000c900d57224 */ /* 0x000fce00078e02ff */
.L_x_377:
[----:B------:R-:W-:Y:S05]  /*10780*/  BSYNC B1 ;  /* 0x0000000000017941 */ /* 0x000fea0003800000 */
.L_x_376:
[----:B------:R-:W-:Y:S01]  /*10790*/  @!P0 IMAD R27, R27, R202, R213 ;  /* 0x000000ca1b1b8224 */ /* 0x000fe200078e02d5 */
[----:B------:R-:W-:Y:S04]  /*107a0*/  BSSY B1, `(.L_x_378) ;  /* 0x0000006000017945 */ /* 0x000fe80003800000 */
[----:B------:R0:W-:Y:S01]  /*107b0*/  @!P0 STG.E.U8 desc[UR56][R10.64+0xa1], R27 ;  /* 0x0000a11b0a008986 */ /* 0x0001e2000c101138 */
[----:B------:R-:W-:Y:S05]  /*107c0*/  @P3 BRA `(.L_x_379) ;  /* 0x00000000000c3947 */ /* 0x000fea0003800000 */
[----:B------:R-:W5:Y:S02]  /*107d0*/  LDG.E.U8 R200, desc[UR56][R192.64+0xa8] ;  /* 0x0000a838c0c87981 */ /* 0x000f64000c1e1100 */
[----:B-----5:R-:W-:-:S05]  /*107e0*/  PRMT R0, R200, 0x8880, RZ ;  /* 0x00008880c8007816 */ /* 0x020fca00000000ff */
[----:B------:R-:W-:-:S07]  /*107f0*/  IMAD R213, R0, R201, RZ ;  /* 0x000000c900d57224 */ /* 0x000fce00078e02ff */
.L_x_379:
[----:B------:R-:W-:Y:S05]  /*10800*/  BSYNC B1 ;  /* 0x0000000000017941 */ /* 0x000fea0003800000 */
.L_x_378:
[----:B0-----:R-:W-:Y:S01]  /*10810*/  @!P3 IMAD R5, R28, R202, R213 ;  /* 0x000000ca1c05b224 */ /* 0x001fe200078e02d5 */
[----:B------:R-:W-:Y:S04]  /*10820*/  BSSY B1, `(.L_x_380) ;  /* 0x0000006000017945 */ /* 0x000fe80003800000 */
[----:B------:R0:W-:Y:S01]  /*10830*/  @!P3 STG.E.U8 desc[UR56][R8.64+0xa8], R5 ;  /* 0x0000a8050800b986 */ /* 0x0001e2000c101138 */
[----:B------:R-:W-:Y:S05]  /*10840*/  @P1 BRA `(.L_x_381) ;  /* 0x00000000000c1947 */ /* 0x000fea0003800000 */
[----:B------:R-:W5:Y:S02]  /*10850*/  LDG.E.U8 R200, desc[UR56][R192.64+0xa9] ;  /* 0x0000a938c0c87981 */ /* 0x000f64000c1e1100 */
[----:B-----5:R-:W-:-:S05]  /*10860*/  PRMT R0, R200, 0x8880, RZ ;  /* 0x00008880c8007816 */ /* 0x020fca00000000ff */
[----:B------:R-:W-:-:S07]  /*10870*/  IMAD R213, R0, R201, RZ ;  /* 0x000000c900d57224 */ /* 0x000fce00078e02ff */
.L_x_381:
[----:B------:R-:W-:Y:S05]  /*10880*/  BSYNC B1 ;  /* 0x0000000000017941 */ /* 0x000fea0003800000 */
.L_x_380:
[----:B------:R-:W-:Y:S01]  /*10890*/  @!P1 IMAD R29, R29, R202, R213 ;  /* 0x000000ca1d1d9224 */ /* 0x000fe200078e02d5 */
[----:B------:R-:W-:Y:S04]  /*108a0*/  BSSY B1, `(.L_x_382) ;  /* 0x0000006000017945 */ /* 0x000fe80003800000 */
[----:B------:R0:W-:Y:S01]  /*108b0*/  @!P1 STG.E.U8 desc[UR56][R8.64+0xa9], R29 ;  /* 0x0000a91d08009986 */ /* 0x0001e2000c101138 */
[----:B------:R-:W-:Y:S05]  /*108c0*/  @P5 BRA `(.L_x_383) ;  /* 0x00000000000c5947 */ /* 0x000fea0003800000 */
[----:B------:R-:W5:Y:S02]  /*108d0*/  LDG.E.U8 R200, desc[UR56][R14.64+0xa8] ;  /* 0x0000a8380ec87981 */ /* 0x000f64000c1e1100 */
[----:B-----5:R-:W-:-:S05]  /*108e0*/  PRMT R0, R200, 0x8880, RZ ;  /* 0x00008880c8007816 */ /* 0x020fca00000000ff */
[----:B------:R-:W-:-:S07]  /*108f0*/  IMAD R213, R0, R201, RZ ;  /* 0x000000c900d57224 */ /* 0x000fce00078e02ff */
.L_x_383:
[----:B------:R-:W-:Y:S05]  /*10900*/  BSYNC B1 ;  /* 0x0000000000017941 */ /* 0x000fea0003800000 */
.L_x_382:
[----:B0-----:R-:W-:Y:S01]  /*10910*/  @!P5 IMAD R5, R30, R202, R213 ;  /* 0x000000ca1e05d224 */ /* 0x001fe200078e02d5 */
[----:B------:R-:W-:Y:S01]  /*10920*/  ISETP.LT.OR P2, PT, R203, 0xaa, !P2 ;  /* 0x000000aacb00780c */ /* 0x000fe20005741670 */
[----:B------:R-:W-:Y:S03]  /*10930*/  BSSY B1, `(.L_x_384) ;  /* 0x0000006000017945 */ /* 0x000fe60003800000 */
[----:B------:R0:W-:Y:S09]  /*10940*/  @!P5 STG.E.U8 desc[UR56][R10.64+0xa8], R5 ;  /* 0x0000a8050a00d986 */ /* 0x0001f2000c101138 */
[----:B------:R-:W-:Y:S05]  /*10950*/  @P2 BRA `(.L_x_385) ;  /* 0x00000000000c2947 */ /* 0x000fea0003800000 */
[----:B------:R-:W5:Y:S02]  /*10960*/  LDG.E.U8 R200, desc[UR56][R14.64+0xa9] ;  /* 0x0000a9380ec87981 */ /* 0x000f64000c1e1100 */
[----:B-----5:R-:W-:-:S05]  /*10970*/  PRMT R0, R200, 0x8880, RZ ;  /* 0x00008880c8007816 */ /* 0x020fca00000000ff */
[----:B------:R-:W-:-:S07]  /*10980*/  IMAD R213, R0, R201, RZ ;  /* 0x000000c900d57224 */ /* 0x000fce00078e02ff */
.L_x_385:
[----:B------:R-:W-:Y:S05]  /*10990*/  BSYNC B1 ;  /* 0x0000000000017941 */ /* 0x000fea0003800000 */
.L_x_384:
[----:B------:R-:W-:Y:S01]  /*109a0*/  IMAD R31, R31, R202, R213 ;  /* 0x000000ca1f1f7224 */ /* 0x000fe200078e02d5 */
[----:B------:R-:W-:Y:S06]  /*109b0*/  @P2 BRA `(.L_x_386) ;  /* 0x0000002000582947 */ /* 0x000fec0003800000 */
[----:B------:R0:W-:Y:S01]  /*109c0*/  STG.E.U8 desc[UR56][R10.64+0xa9], R31 ;  /* 0x0000a91f0a007986 */ /* 0x0001e2000c101138 */
[----:B------:R-:W-:Y:S05]  /*109d0*/  BRA `(.L_x_386) ;  /* 0x0000002000507947 */ /* 0x000fea0003800000 */
.L_x_33:
[C---:B------:R-:W-:Y:S02]  /*109e0*/  ISETP.GE.AND P2, PT, R0.reuse, 0x1, PT ;  /* 0x000000010000780c */ /* 0x040fe40003f46270 */
[----:B------:R-:W-:Y:S02]  /*109f0*/  ISETP.GE.AND P3, PT, R0, 0x9, PT ;  /* 0x000000090000780c */ /* 0x000fe40003f66270 */
[C---:B------:R-:W-:Y:S02]  /*10a00*/  ISETP.LT.OR P4, PT, R203.reuse, 0x1, !P2 ;  /* 0x00000001cb00780c */ /* 0x040fe40005781670 */
[C---:B------:R-:W-:Y:S02]  /*10a10*/  ISETP.LT.OR P5, PT, R203.reuse, 0x2, !P2 ;  /* 0x00000002cb00780c */ /* 0x040fe400057a1670 */
[C---:B------:R-:W-:Y:S02]  /*10a20*/  ISETP.LT.OR P0, PT, R203.reuse, 0x1, !P3 ;  /* 0x00000001cb00780c */ /* 0x040fe40005f01670 */
[----:B------:R-:W-:-:S07]  /*10a30*/  ISETP.LT.OR P1, PT, R203, 0x2, !P3 ;  /* 0x00000002cb00780c */ /* 0x000fce0005f21670 */
[-C--:B------:R-:W-:Y:S02]  /*10a40*/  @!P4 IMAD R13, R192, R202.reuse, RZ ;  /* 0x000000cac00dc224 */ /* 0x080fe400078e02ff */
[-C--:B------:R-:W-:Y:S02]  /*10a50*/  @!P5 IMAD R193, R193, R202.reuse, RZ ;  /* 0x000000cac1c1d224 */ /* 0x080fe400078e02ff */
[-C--:B------:R-:W-:Y:S01]  /*10a60*/  @!P0 IMAD R15, R194, R202.reuse, RZ ;  /* 0x000000cac20f8224 */ /* 0x080fe200078e02ff */
[----:B------:R0:W-:Y:S01]  /*10a70*/  @!P4 STG.E.U8 desc[UR56][R4.64], R13 ;  /* 0x0000000d0400c986 */ /* 0x0001e2000c101138 */
[----:B------:R-:W-:Y:S01]  /*10a80*/  ISETP.LT.OR P4, PT, R203, 0x9, !P2 ;  /* 0x00000009cb00780c */ /* 0x000fe20005781670 */
[----:B------:R-:W-:Y:S02]  /*10a90*/  @!P1 IMAD R195, R195, R202, RZ ;  /* 0x000000cac3c39224 */ /* 0x000fe400078e02ff */
[----:B------:R-:W-:Y:S01]  /*10aa0*/  @!P5 STG.E.U8 desc[UR56][R4.64+0x1], R193 ;  /* 0x000001c10400d986 */ /* 0x000fe2000c101138 */
[----:B------:R-:W-:-:S03]  /*10ab0*/  ISETP.LT.OR P5, PT, R203, 0xa, !P2 ;  /* 0x0000000acb00780c */ /* 0x000fc600057a1670 */
[----:B------:R1:W-:Y:S01]  /*10ac0*/  @!P0 STG.E.U8 desc[UR56][R6.64], R15 ;  /* 0x0000000f06008986 */ /* 0x0003e2000c101138 */
[----:B------:R-:W-:-:S03]  /*10ad0*/  ISETP.LT.OR P0, PT, R203, 0x9, !P3 ;  /* 0x00000009cb00780c */ /* 0x000fc60005f01670 */
[----:B------:R-:W-:Y:S01]  /*10ae0*/  @!P1 STG.E.U8 desc[UR56][R6.64+0x1], R195 ;  /* 0x000001c306009986 */ /* 0x000fe2000c101138 */
[----:B------:R-:W-:Y:S01]  /*10af0*/  ISETP.GE.AND P1, PT, R0, 0x81, PT ;  /* 0x000000810000780c */ /* 0x000fe20003f26270 */
[----:B------:R-:W-:-:S04]  /*10b00*/  @!P4 IMAD R21, R196, R202, RZ ;  /* 0x000000cac415c224 */ /* 0x000fc800078e02ff */
[-C--:B------:R-:W-:Y:S01]  /*10b10*/  @!P5 IMAD R197, R197, R202.reuse, RZ ;  /* 0x000000cac5c5d224 */ /* 0x080fe200078e02ff */
[----:B------:R2:W-:Y:S01]  /*10b20*/  @!P4 STG.E.U8 desc[UR56][R4.64+0x8], R21 ;  /* 0x000008150400c986 */ /* 0x0005e2000c101138 */
[C---:B------:R-:W-:Y:S02]  /*10b30*/  ISETP.LT.OR P4, PT, R203.reuse, 0xa, !P3 ;  /* 0x0000000acb00780c */ /* 0x040fe40005f81670 */
[----:B0-----:R-:W-:Y:S01]  /*10b40*/  @!P0 IMAD R13, R198, R202, RZ ;  /* 0x000000cac60d8224 */ /* 0x001fe200078e02ff */
[----:B------:R-:W-:Y:S01]  /*10b50*/  @!P5 STG.E.U8 desc[UR56][R4.64+0x9], R197 ;  /* 0x000009c50400d986 */ /* 0x000fe2000c101138 */
[----:B------:R-:W-:-:S03]  /*10b60*/  ISETP.LT.OR P5, PT, R203, 0x1, !P1 ;  /* 0x00000001cb00780c */ /* 0x000fc60004fa1670 */
[----:B------:R0:W-:Y:S01]  /*10b70*/  @!P0 STG.E.U8 desc[UR56][R6.64+0x8], R13 ;  /* 0x0000080d06008986 */ /* 0x0001e2000c101138 */
[----:B------:R-:W-:-:S05]  /*10b80*/  ISETP.GE.AND P0, PT, R0, 0x89, PT ;  /* 0x000000890000780c */ /* 0x000fca0003f06270 */
[----:B------:R-:W-:-:S04]  /*10b90*/  @!P4 IMAD R199, R199, R202, RZ ;  /* 0x000000cac7c7c224 */ /* 0x000fc800078e02ff */
[----:B-1----:R-:W-:Y:S01]  /*10ba0*/  @!P5 IMAD R15, R184, R202, RZ ;  /* 0x000000cab80fd224 */ /* 0x002fe200078e02ff */
[----:B------:R-:W-:Y:S01]  /*10bb0*/  @!P4 STG.E.U8 desc[UR56][R6.64+0x9], R199 ;  /* 0x000009c70600c986 */ /* 0x000fe2000c101138 */
[----:B------:R-:W-:-:S03]  /*10bc0*/  ISETP.LT.OR P4, PT, R203, 0x2, !P1 ;  /* 0x00000002cb00780c */ /* 0x000fc60004f81670 */
[----:B------:R1:W-:Y:S01]  /*10bd0*/  @!P5 STG.E.U8 desc[UR56][R8.64], R15 ;  /* 0x0000000f0800d986 */ /* 0x0003e2000c101138 */
[----:B------:R-:W-:-:S09]  /*10be0*/  ISETP.LT.OR P5, PT, R203, 0x1, !P0 ;  /* 0x00000001cb00780c */ /* 0x000fd200047a1670 */
[----:B------:R-:W-:-:S04]  /*10bf0*/  @!P4 IMAD R185, R185, R202, RZ ;  /* 0x000000cab9b9c224 */ /* 0x000fc800078e02ff */
[----:B--2---:R-:W-:Y:S01]  /*10c00*/  @!P5 IMAD R21, R186, R202, RZ ;  /* 0x000000caba15d224 */ /* 0x004fe200078e02ff */
[----:B------:R-:W-:Y:S01]  /*10c10*/  @!P4 STG.E.U8 desc[UR56][R8.64+0x1], R185 ;  /* 0x000001b90800c986 */ /* 0x000fe2000c101138 */
[----:B------:R-:W-:-:S03]  /*10c20*/  ISETP.LT.OR P4, PT, R203, 0x2, !P0 ;  /* 0x00000002cb00780c */ /* 0x000fc60004781670 */
[----:B------:R2:W-:Y:S01]  /*10c30*/  @!P5 STG.E.U8 desc[UR56][R10.64], R21 ;  /* 0x000000150a00d986 */ /* 0x0005e2000c101138 */
[----:B------:R-:W-:-:S09]  /*10c40*/  ISETP.LT.OR P5, PT, R203, 0x9, !P1 ;  /* 0x00000009cb00780c */ /* 0x000fd20004fa1670 */
[----:B------:R-:W-:-:S04]  /*10c50*/  @!P4 IMAD R187, R187, R202, RZ ;  /* 0x000000cabbbbc224 */ /* 0x000fc800078e02ff */
[----:B0-----:R-:W-:Y:S01]  /*10c60*/  @!P5 IMAD R13, R188, R202, RZ ;  /* 0x000000cabc0dd224 */ /* 0x001fe200078e02ff */
[----:B------:R-:W-:Y:S01]  /*10c70*/  @!P4 STG.E.U8 desc[UR56][R10.64+0x1], R187 ;  /* 0x000001bb0a00c986 */ /* 0x000fe2000c101138 */
[----:B------:R-:W-:-:S03]  /*10c80*/  ISETP.LT.OR P4, PT, R203, 0xa, !P1 ;  /* 0x0000000acb00780c */ /* 0x000fc60004f81670 */
[----:B------:R0:W-:Y:S01]  /*10c90*/  @!P5 STG.E.U8 desc[UR56][R8.64+0x8], R13 ;  /* 0x0000080d0800d986 */ /* 0x0001e2000c101138 */
[----:B------:R-:W-:-:S09]  /*10ca0*/  ISETP.LT.OR P5, PT, R203, 0x9, !P0 ;  /* 0x00000009cb00780c */ /* 0x000fd200047a1670 */
        /* <DEDUP_REMOVED lines=442> */
[----:B------:R-:W-:Y:S01]  /*12850*/  @!P5 STG.E.U8 desc[UR56][R4.64+0xa0], R21 ;  /* 0x0000a0150400d986 */ /* 0x000fe2000c101138 */
[----:B------:R-:W-:-:S09]  /*12860*/  ISETP.LT.OR P5, PT, R203, 0xa1, !P3 ;  /* 0x000000a1cb00780c */ /* 0x000fd20005fa1670 */
[----:B------:R-:W-:-:S04]  /*12870*/  @!P4 IMAD R33, R33, R202, RZ ;  /* 0x000000ca2121c224 */ /* 0x000fc800078e02ff */
[----:B0-----:R-:W-:Y:S01]  /*12880*/  @!P5 IMAD R13, R34, R202, RZ ;  /* 0x000000ca220dd224 */ /* 0x001fe200078e02ff */
[----:B------:R-:W-:Y:S01]  /*12890*/  @!P4 STG.E.U8 desc[UR56][R4.64+0xa1], R33 ;  /* 0x0000a1210400c986 */ /* 0x000fe2000c101138 */
[----:B------:R-:W-:-:S03]  /*128a0*/  ISETP.LT.OR P4, PT, R203, 0xa2, !P3 ;  /* 0x000000a2cb00780c */ /* 0x000fc60005f81670 */
[----:B------:R0:W-:Y:S01]  /*128b0*/  @!P5 STG.E.U8 desc[UR56][R6.64+0xa0], R13 ;  /* 0x0000a00d0600d986 */ /* 0x0001e2000c101138 */
[C---:B------:R-:W-:Y:S02]  /*128c0*/  ISETP.LT.OR P5, PT, R203.reuse, 0xa9, !P2 ;  /* 0x000000a9cb00780c */ /* 0x040fe400057a1670 */
[----:B------:R-:W-:-:S07]  /*128d0*/  ISETP.LT.OR P2, PT, R203, 0xaa, !P2 ;  /* 0x000000aacb00780c */ /* 0x000fce0005741670 */
[----:B------:R-:W-:-:S04]  /*128e0*/  @!P4 IMAD R35, R35, R202, RZ ;  /* 0x000000ca2323c224 */ /* 0x000fc800078e02ff */
[-C--:B-1----:R-:W-:Y:S01]  /*128f0*/  @!P5 IMAD R15, R36, R202.reuse, RZ ;  /* 0x000000ca240fd224 */ /* 0x082fe200078e02ff */
[----:B------:R-:W-:Y:S01]  /*12900*/  @!P4 STG.E.U8 desc[UR56][R6.64+0xa1], R35 ;  /* 0x0000a1230600c986 */ /* 0x000fe2000c101138 */
[----:B------:R-:W-:Y:S01]  /*12910*/  @!P2 IMAD R37, R37, R202, RZ ;  /* 0x000000ca2525a224 */ /* 0x000fe200078e02ff */
[C---:B------:R-:W-:Y:S02]  /*12920*/  ISETP.LT.OR P4, PT, R203.reuse, 0xa9, !P3 ;  /* 0x000000a9cb00780c */ /* 0x040fe40005f81670 */
[C---:B------:R-:W-:Y:S01]  /*12930*/  ISETP.LT.OR P3, PT, R203.reuse, 0xaa, !P3 ;  /* 0x000000aacb00780c */ /* 0x040fe20005f61670 */
[----:B------:R-:W-:Y:S01]  /*12940*/  @!P5 STG.E.U8 desc[UR56][R4.64+0xa8], R15 ;  /* 0x0000a80f0400d986 */ /* 0x000fe2000c101138 */
[----:B------:R-:W-:-:S03]  /*12950*/  ISETP.LT.OR P5, PT, R203, 0xa1, !P1 ;  /* 0x000000a1cb00780c */ /* 0x000fc60004fa1670 */
[----:B------:R1:W-:Y:S01]  /*12960*/  @!P2 STG.E.U8 desc[UR56][R4.64+0xa9], R37 ;  /* 0x0000a9250400a986 */ /* 0x0003e2000c101138 */
[----:B------:R-:W-:-:S05]  /*12970*/  ISETP.LT.OR P2, PT, R203, 0xa2, !P1 ;  /* 0x000000a2cb00780c */ /* 0x000fca0004f41670 */
[-C--:B0-----:R-:W-:Y:S02]  /*12980*/  @!P4 IMAD R13, R38, R202.reuse, RZ ;  /* 0x000000ca260dc224 */ /* 0x081fe400078e02ff */
[-C--:B------:R-:W-:Y:S02]  /*12990*/  @!P3 IMAD R39, R39, R202.reuse, RZ ;  /* 0x000000ca2727b224 */ /* 0x080fe400078e02ff */
[-C--:B------:R-:W-:Y:S01]  /*129a0*/  @!P5 IMAD R21, R24, R202.reuse, RZ ;  /* 0x000000ca1815d224 */ /* 0x080fe200078e02ff */
[----:B------:R0:W-:Y:S01]  /*129b0*/  @!P4 STG.E.U8 desc[UR56][R6.64+0xa8], R13 ;  /* 0x0000a80d0600c986 */ /* 0x0001e2000c101138 */
[----:B------:R-:W-:Y:S02]  /*129c0*/  ISETP.LT.OR P4, PT, R203, 0xa2, !P0 ;  /* 0x000000a2cb00780c */ /* 0x000fe40004781670 */
[----:B------:R-:W-:Y:S01]  /*129d0*/  @!P2 IMAD R25, R25, R202, RZ ;  /* 0x000000ca1919a224 */ /* 0x000fe200078e02ff */
[----:B------:R2:W-:Y:S01]  /*129e0*/  @!P3 STG.E.U8 desc[UR56][R6.64+0xa9], R39 ;  /* 0x0000a9270600b986 */ /* 0x0005e2000c101138 */
[----:B------:R-:W-:-:S03]  /*129f0*/  ISETP.LT.OR P3, PT, R203, 0xa1, !P0 ;  /* 0x000000a1cb00780c */ /* 0x000fc60004761670 */
[----:B------:R3:W-:Y:S01]  /*12a00*/  @!P2 STG.E.U8 desc[UR56][R8.64+0xa1], R25 ;  /* 0x0000a1190800a986 */ /* 0x0007e2000c101138 */
[C---:B------:R-:W-:Y:S02]  /*12a10*/  ISETP.LT.OR P2, PT, R203.reuse, 0xa9, !P1 ;  /* 0x000000a9cb00780c */ /* 0x040fe40004f41670 */
[C---:B------:R-:W-:Y:S01]  /*12a20*/  ISETP.LT.OR P1, PT, R203.reuse, 0xaa, !P1 ;  /* 0x000000aacb00780c */ /* 0x040fe20004f21670 */
[----:B------:R3:W-:Y:S01]  /*12a30*/  @!P5 STG.E.U8 desc[UR56][R8.64+0xa0], R21 ;  /* 0x0000a0150800d986 */ /* 0x0007e2000c101138 */
[----:B------:R-:W-:Y:S01]  /*12a40*/  ISETP.LT.OR P5, PT, R203, 0xa9, !P0 ;  /* 0x000000a9cb00780c */ /* 0x000fe200047a1670 */
[----:B------:R-:W-:Y:S01]  /*12a50*/  @!P4 IMAD R27, R27, R202, RZ ;  /* 0x000000ca1b1bc224 */ /* 0x000fe200078e02ff */
[----:B------:R-:W-:-:S03]  /*12a60*/  ISETP.LT.OR P0, PT, R203, 0xaa, !P0 ;  /* 0x000000aacb00780c */ /* 0x000fc60004701670 */
[-C--:B-1----:R-:W-:Y:S01]  /*12a70*/  @!P3 IMAD R5, R26, R202.reuse, RZ ;  /* 0x000000ca1a05b224 */ /* 0x082fe200078e02ff */
[----:B------:R3:W-:Y:S03]  /*12a80*/  @!P4 STG.E.U8 desc[UR56][R10.64+0xa1], R27 ;  /* 0x0000a11b0a00c986 */ /* 0x0007e6000c101138 */
[-C--:B0-----:R-:W-:Y:S01]  /*12a90*/  @!P2 IMAD R13, R28, R202.reuse, RZ ;  /* 0x000000ca1c0da224 */ /* 0x081fe200078e02ff */
[----:B------:R3:W-:Y:S01]  /*12aa0*/  @!P3 STG.E.U8 desc[UR56][R10.64+0xa0], R5 ;  /* 0x0000a0050a00b986 */ /* 0x0007e2000c101138 */
[-C--:B------:R-:W-:Y:S02]  /*12ab0*/  @!P1 IMAD R29, R29, R202.reuse, RZ ;  /* 0x000000ca1d1d9224 */ /* 0x080fe400078e02ff */
[-C--:B--2---:R-:W-:Y:S01]  /*12ac0*/  @!P5 IMAD R7, R30, R202.reuse, RZ ;  /* 0x000000ca1e07d224 */ /* 0x084fe200078e02ff */
[----:B------:R3:W-:Y:S01]  /*12ad0*/  @!P2 STG.E.U8 desc[UR56][R8.64+0xa8], R13 ;  /* 0x0000a80d0800a986 */ /* 0x0007e2000c101138 */
[----:B------:R-:W-:-:S03]  /*12ae0*/  @!P0 IMAD R31, R31, R202, RZ ;  /* 0x000000ca1f1f8224 */ /* 0x000fc600078e02ff */
[----:B------:R3:W-:Y:S04]  /*12af0*/  @!P1 STG.E.U8 desc[UR56][R8.64+0xa9], R29 ;  /* 0x0000a91d08009986 */ /* 0x0007e8000c101138 */
[----:B------:R3:W-:Y:S04]  /*12b00*/  @!P5 STG.E.U8 desc[UR56][R10.64+0xa8], R7 ;  /* 0x0000a8070a00d986 */ /* 0x0007e8000c101138 */
[----:B------:R3:W-:Y:S02]  /*12b10*/  @!P0 STG.E.U8 desc[UR56][R10.64+0xa9], R31 ;  /* 0x0000a91f0a008986 */ /* 0x0007e4000c101138 */
.L_x_386:
[----:B------:R-:W-:Y:S05]  /*12b20*/  BSYNC B0 ;  /* 0x0000000000007941 */ /* 0x000fea0003800000 */
.L_x_32:
[----:B------:R-:W-:Y:S01]  /*12b30*/  ULDC UR4, c[0x0][0xc] ;  /* 0x0000030000047ab9 */ /* 0x000fe20000000800 */
[----:B------:R-:W-:Y:S01]  /*12b40*/  ULDC UR5, c[0x0][0x10] ;  /* 0x0000040000057ab9 */ /* 0x000fe20000000800 */
[----:B-123--:R-:W1:Y:S01]  /*12b50*/  LDC R7, c[0x0][0x14] ;  /* 0x00000500ff077b82 */ /* 0x00ee620000000800 */
[----:B------:R-:W-:Y:S01]  /*12b60*/  UIMAD.WIDE.U32 UR4, UR4, UR5, URZ ;  /* 0x00000005040472a5 */ /* 0x000fe2000f8e003f */
[----:B------:R-:W-:Y:S01]  /*12b70*/  IMAD.MOV.U32 R4, RZ, RZ, R19 ;  /* 0x000000ffff047224 */ /* 0x000fe200078e0013 */
[----:B------:R-:W-:Y:S01]  /*12b80*/  PRMT R0, RZ, 0x7610, R0 ;  /* 0x00007610ff007816 */ /* 0x000fe20000000000 */
[----:B0-----:R-:W-:Y:S02]  /*12b90*/  IMAD.MOV.U32 R5, RZ, RZ, R18 ;  /* 0x000000ffff057224 */ /* 0x001fe400078e0012 */
[----:B------:R-:W-:Y:S02]  /*12ba0*/  IMAD.MOV.U32 R22, RZ, RZ, -0x1 ;  /* 0xffffffffff167424 */ /* 0x000fe400078e00ff */
[----:B-1----:R-:W-:-:S04]  /*12bb0*/  IMAD.WIDE.U32 R4, R7, UR4, R4 ;  /* 0x0000000407047c25 */ /* 0x002fc8000f8e0004 */
[----:B------:R-:W-:Y:S01]  /*12bc0*/  IMAD R7, R7, UR5, RZ ;  /* 0x0000000507077c24 */ /* 0x000fe2000f8e02ff */
[----:B------:R-:W-:Y:S01]  /*12bd0*/  ULDC.64 UR4, c[0x0][0x650] ;  /* 0x0001940000047ab9 */ /* 0x000fe20000000a00 */
[----:B------:R-:W-:Y:S01]  /*12be0*/  IMAD.MOV.U32 R19, RZ, RZ, R4 ;  /* 0x000000ffff137224 */ /* 0x000fe200078e0004 */
[----:B------:R-:W-:Y:S01]  /*12bf0*/  ISETP.GE.U32.AND P0, PT, R4, UR4, PT ;  /* 0x0000000404007c0c */ /* 0x000fe2000bf06070 */
[----:B------:R-:W-:Y:S02]  /*12c00*/  IMAD.MOV.U32 R4, RZ, RZ, -0x1 ;  /* 0xffffffffff047424 */ /* 0x000fe400078e00ff */
[----:B------:R-:W-:-:S03]  /*12c10*/  IMAD.IADD R18, R5, 0x1, R7 ;  /* 0x0000000105127824 */ /* 0x000fc600078e0207 */
[----:B------:R0:W-:Y:S02]  /*12c20*/  STL [R1], R4 ;  /* 0x0000000401007387 */ /* 0x0001e40000100800 */
[----:B------:R-:W-:-:S13]  /*12c30*/  ISETP.GE.U32.AND.EX P0, PT, R18, UR5, PT, P0 ;  /* 0x0000000512007c0c */ /* 0x000fda000bf06100 */
[----:B0-----:R-:W-:Y:S05]  /*12c40*/  @P0 BRA `(.L_x_387) ;  /* 0x0000000400740947 */ /* 0x001fea0003800000 */
[----:B------:R-:W0:Y:S01]  /*12c50*/  S2R R20, SR_CTAID.X ;  /* 0x0000000000147919 */ /* 0x000e220000002500 */
[----:B------:R-:W1:Y:S01]  /*12c60*/  LDC.64 R10, c[0x0][0x628] ;  /* 0x00018a00ff0a7b82 */ /* 0x000e620000000a00 */
[----:B------:R-:W-:Y:S01]  /*12c70*/  ULDC UR4, c[0x0][0x150] ;  /* 0x0000540000047ab9 */ /* 0x000fe20000000800 */
[----:B----4-:R-:W-:Y:S01]  /*12c80*/  IMAD.MOV.U32 R8, RZ, RZ, R19 ;  /* 0x000000ffff087224 */ /* 0x010fe200078e0013 */
[----:B------:R-:W2:Y:S01]  /*12c90*/  S2R R24, SR_CTAID.Y ;  /* 0x0000000000187919 */ /* 0x000ea20000002600 */
[----:B------:R-:W-:-:S04]  /*12ca0*/  IMAD.MOV.U32 R9, RZ, RZ, R18 ;  /* 0x000000ffff097224 */ /* 0x000fc800078e0012 */
[----:B------:R-:W3:Y:S08]  /*12cb0*/  LDC R23, c[0x0][0x144] ;  /* 0x00005100ff177b82 */ /* 0x000ef00000000800 */
[----:B------:R-:W4:Y:S08]  /*12cc0*/  LDC R12, c[0x0][0x630] ;  /* 0x00018c00ff0c7b82 */ /* 0x000f300000000800 */
[----:B------:R-:W2:Y:S01]  /*12cd0*/  LDC.64 R14, c[0x0][0x620] ;  /* 0x00018800ff0e7b82 */ /* 0x000ea20000000a00 */
[----:B-1----:R-:W-:-:S04]  /*12ce0*/  ISETP.NE.U32.AND P0, PT, R10, RZ, PT ;  /* 0x000000ff0a00720c */ /* 0x002fc80003f05070 */
[----:B------:R-:W-:Y:S02]  /*12cf0*/  ISETP.NE.AND.EX P0, PT, R11, RZ, PT, P0 ;  /* 0x000000ff0b00720c */ /* 0x000fe40003f05300 */
[----:B0-----:R-:W-:-:S05]  /*12d00*/  I2FP.F32.U32 R0, R20 ;  /* 0x0000001400007245 */ /* 0x001fca0000201000 */
[----:B------:R-:W-:-:S04]  /*12d10*/  FMUL R0, R0, UR4 ;  /* 0x0000000400007c20 */ /* 0x000fc80008400000 */
[----:B------:R0:W1:Y:S02]  /*12d20*/  F2I.U32.TRUNC.NTZ R21, R0 ;  /* 0x0000000000157305 */ /* 0x000064000020f000 */
[----:B---34-:R-:W-:Y:S05]  /*12d30*/  @!P0 BRA `(.L_x_388) ;  /* 0x0000000000288947 */ /* 0x018fea0003800000 */
[----:B0-----:R-:W0:Y:S02]  /*12d40*/  LDC R0, c[0x0][0x634] ;  /* 0x00018d00ff007b82 */ /* 0x001e240000000800 */
        /* <DEDUP_REMOVED lines=9> */
.L_x_388:
[-CC-:B------:R-:W-:Y:S01]  /*12de0*/  SHF.R.U64 R22, R8, R12.reuse, R9.reuse ;  /* 0x0000000c08167219 */ /* 0x180fe20000001209 */
[----:B------:R-:W3:Y:S01]  /*12df0*/  LDC.64 R30, c[0x0][0x640] ;  /* 0x00019000ff1e7b82 */ /* 0x000ee20000000a00 */
[----:B0-----:R-:W-:Y:S01]  /*12e00*/  SHF.R.U32.HI R0, RZ, R12, R9 ;  /* 0x0000000cff007219 */ /* 0x001fe20000011609 */
[----:B------:R-:W-:Y:S01]  /*12e10*/  IMAD.MOV.U32 R4, RZ, RZ, R19 ;  /* 0x000000ffff047224 */ /* 0x000fe200078e0013 */
[----:B------:R-:W-:Y:S01]  /*12e20*/  IADD3 R3, P0, RZ, -R22, RZ ;  /* 0x80000016ff037210 */ /* 0x000fe20007f1e0ff */
[----:B-1----:R-:W-:Y:S01]  /*12e30*/  IMAD.MOV R21, RZ, RZ, -R21 ;  /* 0x000000ffff157224 */ /* 0x002fe200078e0a15 */
[----:B------:R-:W-:Y:S01]  /*12e40*/  ULDC UR4, c[0x0][0x154] ;  /* 0x0000550000047ab9 */ /* 0x000fe20000000800 */
[----:B------:R-:W-:Y:S02]  /*12e50*/  IMAD.MOV.U32 R7, RZ, RZ, 0x1 ;  /* 0x00000001ff077424 */ /* 0x000fe400078e00ff */
[----:B------:R-:W0:Y:S01]  /*12e60*/  LDC R6, c[0x0][0x618] ;  /* 0x00018600ff067b82 */ /* 0x000e220000000800 */
[----:B------:R-:W-:-:S02]  /*12e70*/  IMAD.X R5, RZ, RZ, ~R0, P0 ;  /* 0x000000ffff057224 */ /* 0x000fc400000e0e00 */
[----:B------:R-:W-:Y:S02]  /*12e80*/  IMAD R26, R23, R21, R20 ;  /* 0x00000015171a7224 */ /* 0x000fe400078e0214 */
[-C--:B--2---:R-:W-:Y:S02]  /*12e90*/  IMAD R0, R5, R14.reuse, RZ ;  /* 0x0000000e05007224 */ /* 0x084fe400078e02ff */
[----:B------:R-:W-:Y:S01]  /*12ea0*/  IMAD.MOV.U32 R5, RZ, RZ, R18 ;  /* 0x000000ffff057224 */ /* 0x000fe200078e0012 */
[----:B------:R-:W1:Y:S01]  /*12eb0*/  LDC R8, c[0x0][0x608] ;  /* 0x00018200ff087b82 */ /* 0x000e620000000800 */
[----:B------:R-:W-:-:S04]  /*12ec0*/  IMAD.WIDE.U32 R4, R3, R14, R4 ;  /* 0x0000000e03047225 */ /* 0x000fc800078e0004 */
[----:B------:R-:W-:-:S03]  /*12ed0*/  IMAD R3, R3, R15, R0 ;  /* 0x0000000f03037224 */ /* 0x000fc600078e0200 */
[----:B------:R-:W2:Y:S01]  /*12ee0*/  LDC R28, c[0x0][0x658] ;  /* 0x00019600ff1c7b82 */ /* 0x000ea20000000800 */
[----:B------:R-:W-:Y:S01]  /*12ef0*/  I2FP.F32.U32 R0, R24 ;  /* 0x0000001800007245 */ /* 0x000fe20000201000 */
[----:B------:R-:W-:Y:S01]  /*12f00*/  IMAD.IADD R3, R5, 0x1, R3 ;  /* 0x0000000105037824 */ /* 0x000fe200078e0203 */
[----:B---3--:R-:W-:Y:S01]  /*12f10*/  ISETP.NE.U32.AND P0, PT, R30, RZ, PT ;  /* 0x000000ff1e00720c */ /* 0x008fe20003f05070 */
[----:B------:R-:W-:Y:S02]  /*12f20*/  IMAD.MOV.U32 R5, RZ, RZ, -0x1 ;  /* 0xffffffffff057424 */ /* 0x000fe400078e00ff */
[----:B------:R-:W-:Y:S02]  /*12f30*/  FMUL R0, R0, UR4 ;  /* 0x0000000400007c20 */ /* 0x000fe40008400000 */
[----:B------:R-:W3:Y:S01]  /*12f40*/  LDC R15, c[0x0][0x148] ;  /* 0x00005200ff0f7b82 */ /* 0x000ee20000000800 */
[----:B0-----:R-:W-:Y:S01]  /*12f50*/  SHF.R.U64 R12, R4, R6, R3 ;  /* 0x00000006040c7219 */ /* 0x001fe20000001203 */
[----:B------:R0:W4:Y:S01]  /*12f60*/  F2I.U32.TRUNC.NTZ R14, R0 ;  /* 0x00000000000e7305 */ /* 0x000122000020f000 */
[----:B------:R-:W-:-:S02]  /*12f70*/  ISETP.NE.AND.EX P0, PT, R31, RZ, PT, P0 ;  /* 0x000000ff1f00720c */ /* 0x000fc40003f05300 */
[----:B------:R-:W-:-:S03]  /*12f80*/  SHF.R.U32.HI R3, RZ, R6, R3 ;  /* 0x00000006ff037219 */ /* 0x000fc60000011603 */
[----:B------:R-:W0:Y:S01]  /*12f90*/  LDC R20, c[0x0][0x600] ;  /* 0x00018000ff147b82 */ /* 0x000e220000000800 */
[-CC-:B-1----:R-:W-:Y:S02]  /*12fa0*/  SHF.R.U64 R10, R12, R8.reuse, R3.reuse ;  /* 0x000000080c0a7219 */ /* 0x182fe40000001203 */
[----:B------:R-:W-:-:S05]  /*12fb0*/  SHF.R.U32.HI R3, RZ, R8, R3 ;  /* 0x00000008ff037219 */ /* 0x000fca0000011603 */
[----:B------:R-:W1:Y:S01]  /*12fc0*/  LDC R23, c[0x0][0x648] ;  /* 0x00019200ff177b82 */ /* 0x000e620000000800 */
[-C--:B--2---:R-:W-:Y:S02]  /*12fd0*/  SHF.L.U32 R4, R5, R28.reuse, RZ ;  /* 0x0000001c05047219 */ /* 0x084fe400000006ff */
[-CC-:B------:R-:W-:Y:S02]  /*12fe0*/  SHF.R.U64 R13, R10, R28.reuse, R3.reuse ;  /* 0x0000001c0a0d7219 */ /* 0x180fe40000001203 */
[----:B------:R-:W-:Y:S02]  /*12ff0*/  SHF.R.U32.HI R5, RZ, R28, R3 ;  /* 0x0000001cff057219 */ /* 0x000fe40000011603 */
[----:B------:R-:W-:Y:S01]  /*13000*/  LOP3.LUT R21, RZ, R4, RZ, 0x33, !PT ;  /* 0x00000004ff157212 */ /* 0x000fe200078e33ff */
[----:B------:R-:W2:Y:S01]  /*13010*/  LDC R25, c[0x0][0x638] ;  /* 0x00018e00ff197b82 */ /* 0x000ea20000000800 */
[----:B------:R-:W-:Y:S01]  /*13020*/  SHF.L.U32 R28, R7, R28, RZ ;  /* 0x0000001c071c7219 */ /* 0x000fe200000006ff */
[----:B------:R-:W-:-:S06]  /*13030*/  IMAD.MOV.U32 R4, RZ, RZ, R13 ;  /* 0x000000ffff047224 */ /* 0x000fcc00078e000d */
[----:B------:R-:W0:Y:S01]  /*13040*/  LDC R27, c[0x0][0x610] ;  /* 0x00018400ff1b7b82 */ /* 0x000e220000000800 */
[----:B----4-:R-:W-:Y:S05]  /*13050*/  @!P0 BRA `(.L_x_389) ;  /* 0x0000000000288947 */ /* 0x010fea0003800000 */
        /* <DEDUP_REMOVED lines=10> */
.L_x_389:
[----:B------:R-:W4:Y:S01]  /*13100*/  LDC R3, c[0x0][0x65c] ;  /* 0x00019700ff037b82 */ /* 0x000f220000000800 */
[----:B01----:R-:W-:Y:S01]  /*13110*/  SHF.R.U64 R0, R4, R23, R5 ;  /* 0x0000001704007219 */ /* 0x003fe20000001205 */
[----:B------:R-:W-:Y:S02]  /*13120*/  VIADD R5, R20, 0xffffffff ;  /* 0xffffffff14057836 */ /* 0x000fe40000000000 */
[----:B------:R-:W-:Y:S02]  /*13130*/  IMAD.MOV R14, RZ, RZ, -R14 ;  /* 0x000000ffff0e7224 */ /* 0x000fe400078e0a0e */
[----:B------:R-:W-:Y:S01]  /*13140*/  IMAD.MOV R4, RZ, RZ, -R0 ;  /* 0x000000ffff047224 */ /* 0x000fe200078e0a00 */
[----:B------:R-:W-:Y:S01]  /*13150*/  LOP3.LUT R5, R12, R5, RZ, 0xc0, !PT ;  /* 0x000000050c057212 */ /* 0x000fe200078ec0ff */
[----:B------:R-:W-:Y:S01]  /*13160*/  IMAD.MOV.U32 R6, RZ, RZ, 0x1 ;  /* 0x00000001ff067424 */ /* 0x000fe200078e00ff */
[----:B----4-:R-:W-:Y:S02]  /*13170*/  ISETP.NE.AND P0, PT, R3, 0x1, PT ;  /* 0x000000010300780c */ /* 0x010fe40003f05270 */
[----:B------:R-:W-:-:S05]  /*13180*/  LOP3.LUT R3, R10, R21, RZ, 0xc0, !PT ;  /* 0x000000150a037212 */ /* 0x000fca00078ec0ff */
[----:B------:R-:W-:Y:S02]  /*13190*/  IMAD R3, R28, R0, R3 ;  /* 0x000000001c037224 */ /* 0x000fe400078e0203 */
[----:B--2---:R-:W-:-:S04]  /*131a0*/  IMAD R0, R4, R25, R13 ;  /* 0x0000001904007224 */ /* 0x004fc800078e020d */
[----:B---3--:R-:W-:Y:S02]  /*131b0*/  @P0 IMAD R26, R15, R14, R24 ;  /* 0x0000000e0f1a0224 */ /* 0x008fe400078e0218 */
[----:B------:R-:W-:Y:S01]  /*131c0*/  IMAD R4, R0, R20, R5 ;  /* 0x0000001400047224 */ /* 0x000fe200078e0205 */
[----:B------:R-:W-:Y:S01]  /*131d0*/  PRMT R0, R6, 0x7610, R0 ;  /* 0x0000761006007816 */ /* 0x000fe20000000000 */
[----:B------:R-:W-:-:S05]  /*131e0*/  IMAD R3, R3, R27, R26 ;  /* 0x0000001b03037224 */ /* 0x000fca00078e021a */
[----:B------:R-:W-:Y:S02]  /*131f0*/  SEL R5, R4, R3, !P0 ;  /* 0x0000000304057207 */ /* 0x000fe40004000000 */
[----:B------:R-:W-:-:S03]  /*13200*/  SEL R3, R3, R4, !P0 ;  /* 0x0000000403037207 */ /* 0x000fc60004000000 */
[----:B------:R0:W-:Y:S04]  /*13210*/  STL [R1], R5 ;  /* 0x0000000501007387 */ /* 0x0001e80000100800 */
.L_x_387:
[----:B------:R-:W-:Y:S01]  /*13220*/  LOP3.LUT P0, RZ, R0, 0xff, RZ, 0xc0, !PT ;  /* 0x000000ff00ff7812 */ /* 0x000fe2000780c0ff */
[----:B------:R-:W-:-:S12]  /*13230*/  IMAD.MOV.U32 R23, RZ, RZ, R3 ;  /* 0x000000ffff177224 */ /* 0x000fd800078e0003 */
[----:B------:R-:W-:Y:S05]  /*13240*/  @P0 BRA `(.L_x_390) ;  /* 0xfffffedc00ec0947 */ /* 0x000fea000383ffff */
[----:B------:R-:W-:Y:S05]  /*13250*/  EXIT ;  /* 0x000000000000794d */ /* 0x000fea0003800000 */
.L_x_7:
[----:B0-----:R-:W-:Y:S01]  /*13260*/  ULDC.64 UR4, c[0x0][0x650] ;  /* 0x0001940000047ab9 */ /* 0x001fe20000000a00 */
[----:B------:R-:W-:Y:S01]  /*13270*/  PRMT R2, RZ, 0x7610, R2 ;  /* 0x00007610ff027816 */ /* 0x000fe20000000002 */
[----:B------:R-:W-:Y:S01]  /*13280*/  IMAD.MOV.U32 R16, RZ, RZ, -0x1 ;  /* 0xffffffffff107424 */ /* 0x000fe200078e00ff */
[----:B------:R-:W-:Y:S01]  /*13290*/  ISETP.GE.U32.AND P0, PT, R19, UR4, PT ;  /* 0x0000000413007c0c */ /* 0x000fe2000bf06070 */
[----:B------:R-:W-:Y:S02]  /*132a0*/  IMAD.MOV.U32 R21, RZ, RZ, -0x1 ;  /* 0xffffffffff157424 */ /* 0x000fe400078e00ff */
[----:B------:R-:W-:Y:S01]  /*132b0*/  IMAD.MOV.U32 R13, RZ, RZ, -0x1 ;  /* 0xffffffffff0d7424 */ /* 0x000fe200078e00ff */
[----:B------:R-:W-:-:S13]  /*132c0*/  ISETP.GE.U32.AND.EX P0, PT, R18, UR5, PT, P0 ;  /* 0x0000000512007c0c */ /* 0x000fda000bf06100 */
[----:B------:R-:W-:Y:S05]  /*132d0*/  @P0 BRA `(.L_x_391) ;  /* 0x0000000400380947 */ /* 0x000fea0003800000 */
        /* <DEDUP_REMOVED lines=18> */
.L_x_392:
[----:B------:R-:W0:Y:S01]  /*13400*/  LDC.64 R26, c[0x0][0x640] ;  /* 0x00019000ff1a7b82 */ /* 0x000e220000000a00 */
[-C--:B------:R-:W-:Y:S01]  /*13410*/  SHF.R.U64 R20, R12, R6.reuse, R13 ;  /* 0x000000060c147219 */ /* 0x080fe2000000120d */
[----:B------:R-:W-:Y:S01]  /*13420*/  IMAD.MOV.U32 R8, RZ, RZ, R19 ;  /* 0x000000ffff087224 */ /* 0x000fe200078e0013 */
[----:B------:R-:W-:Y:S01]  /*13430*/  SHF.R.U32.HI R2, RZ, R6, R13 ;  /* 0x00000006ff027219 */ /* 0x000fe2000001160d */
[----:B------:R-:W-:Y:S01]  /*13440*/  IMAD.MOV.U32 R28, RZ, RZ, 0x1 ;  /* 0x00000001ff1c7424 */ /* 0x000fe200078e00ff */
        /* <DEDUP_REMOVED lines=9> */
[----:B0-----:R-:W-:-:S03]  /*134e0*/  ISETP.NE.U32.AND P0, PT, R26, RZ, PT ;  /* 0x000000ff1a00720c */ /* 0x001fc60003f05070 */
[----:B------:R-:W-:Y:S01]  /*134f0*/  IMAD.IADD R9, R9, 0x1, R11 ;  /* 0x0000000109097824 */ /* 0x000fe200078e020b */
[----:B------:R-:W-:Y:S02]  /*13500*/  ISETP.NE.AND.EX P0, PT, R27, RZ, PT, P0 ;  /* 0x000000ff1b00720c */ /* 0x000fe40003f05300 */
[----:B------:R-:W0:Y:S02]  /*13510*/  LDC R16, c[0x0][0x600] ;  /* 0x00018000ff107b82 */ /* 0x000e240000000800 */
[-CC-:B-1----:R-:W-:Y:S01]  /*13520*/  SHF.R.U64 R6, R8, R10.reuse, R9.reuse ;  /* 0x0000000a08067219 */ /* 0x182fe20000001209 */
[----:B------:R-:W-:Y:S01]  /*13530*/  IMAD.MOV.U32 R8, RZ, RZ, -0x1 ;  /* 0xffffffffff087424 */ /* 0x000fe200078e00ff */
[----:B------:R-:W-:-:S04]  /*13540*/  SHF.R.U32.HI R9, RZ, R10, R9 ;  /* 0x0000000aff097219 */ /* 0x000fc80000011609 */
[----:B------:R-:W1:Y:S01]  /*13550*/  LDC R22, c[0x0][0x648] ;  /* 0x00019200ff167b82 */ /* 0x000e620000000800 */
[-CC-:B--2---:R-:W-:Y:S02]  /*13560*/  SHF.R.U64 R21, R6, R12.reuse, R9.reuse ;  /* 0x0000000c06157219 */ /* 0x184fe40000001209 */
[----:B------:R-:W-:-:S05]  /*13570*/  SHF.R.U32.HI R2, RZ, R12, R9 ;  /* 0x0000000cff027219 */ /* 0x000fca0000011609 */
[----:B------:R-:W2:Y:S01]  /*13580*/  LDC R24, c[0x0][0x638] ;  /* 0x00018e00ff187b82 */ /* 0x000ea20000000800 */
[-C--:B---3--:R-:W-:Y:S02]  /*13590*/  SHF.L.U32 R8, R8, R25.reuse, RZ ;  /* 0x0000001908087219 */ /* 0x088fe400000006ff */
[-CC-:B------:R-:W-:Y:S02]  /*135a0*/  SHF.R.U64 R23, R21, R25.reuse, R2.reuse ;  /* 0x0000001915177219 */ /* 0x180fe40000001202 */
[----:B------:R-:W-:Y:S02]  /*135b0*/  LOP3.LUT R30, RZ, R8, RZ, 0x33, !PT ;  /* 0x00000008ff1e7212 */ /* 0x000fe400078e33ff */
[----:B------:R-:W-:Y:S01]  /*135c0*/  SHF.R.U32.HI R9, RZ, R25, R2 ;  /* 0x00000019ff097219 */ /* 0x000fe20000011602 */
[----:B------:R-:W3:Y:S01]  /*135d0*/  LDC R29, c[0x0][0x610] ;  /* 0x00018400ff1d7b82 */ /* 0x000ee20000000800 */
[----:B------:R-:W-:Y:S01]  /*135e0*/  IMAD.MOV.U32 R8, RZ, RZ, R23 ;  /* 0x000000ffff087224 */ /* 0x000fe200078e0017 */
[----:B------:R-:W-:Y:S06]  /*135f0*/  @!P0 BRA `(.L_x_393) ;  /* 0x0000000000288947 */ /* 0x000fec0003800000 */
        /* <DEDUP_REMOVED lines=10> */
.L_x_393:
[----:B------:R-:W4:Y:S01]  /*136a0*/  LDC R2, c[0x0][0x65c] ;  /* 0x00019700ff027b82 */ /* 0x000f220000000800 */
[----:B-1----:R-:W-:Y:S01]  /*136b0*/  SHF.R.U64 R5, R8, R22, R9 ;  /* 0x0000001608057219 */ /* 0x002fe20000001209 */
[----:B0-----:R-:W-:Y:S01]  /*136c0*/  VIADD R9, R16, 0xffffffff ;  /* 0xffffffff10097836 */ /* 0x001fe20000000000 */
[----:B------:R-:W-:Y:S01]  /*136d0*/  SHF.L.U32 R28, R28, R25, RZ ;  /* 0x000000191c1c7219 */ /* 0x000fe200000006ff */
[----:B------:R-:W-:Y:S02]  /*136e0*/  IMAD.MOV.U32 R13, RZ, RZ, R20 ;  /* 0x000000ffff0d7224 */ /* 0x000fe400078e0014 */
[----:B------:R-:W-:Y:S01]  /*136f0*/  IMAD.MOV R8, RZ, RZ, -R5 ;  /* 0x000000ffff087224 */ /* 0x000fe200078e0a05 */
[----:B----4-:R-:W-:Y:S02]  /*13700*/  ISETP.NE.AND P0, PT, R2, 0x1, PT ;  /* 0x000000010200780c */ /* 0x010fe40003f05270 */
[----:B------:R-:W-:-:S11]  /*13710*/  LOP3.LUT R2, R21, R30, RZ, 0xc0, !PT ;  /* 0x0000001e15027212 */ /* 0x000fd600078ec0ff */
[----:B------:R-:W-:Y:S02]  /*13720*/  @P0 IMAD R3, R7, R14, R4 ;  /* 0x0000000e07030224 */ /* 0x000fe400078e0204 */
[----:B------:R-:W-:Y:S01]  /*13730*/  IMAD R4, R28, R5, R2 ;  /* 0x000000051c047224 */ /* 0x000fe200078e0202 */
[----:B------:R-:W-:Y:S01]  /*13740*/  LOP3.LUT R5, R6, R9, RZ, 0xc0, !PT ;  /* 0x0000000906057212 */ /* 0x000fe200078ec0ff */
[----:B--2---:R-:W-:Y:S02]  /*13750*/  IMAD R2, R8, R24, R23 ;  /* 0x0000001808027224 */ /* 0x004fe400078e0217 */
[----:B---3--:R-:W-:Y:S02]  /*13760*/  IMAD R3, R4, R29, R3 ;  /* 0x0000001d04037224 */ /* 0x008fe400078e0203 */
[----:B------:R-:W-:Y:S02]  /*13770*/  IMAD R16, R2, R16, R5 ;  /* 0x0000001002107224 */ /* 0x000fe400078e0205 */
[----:B------:R-:W-:-:S03]  /*13780*/  IMAD.MOV.U32 R4, RZ, RZ, 0x1 ;  /* 0x00000001ff047424 */ /* 0x000fc600078e00ff */
[----:B------:R-:W-:Y:S02]  /*13790*/  SEL R21, R16, R3, !P0 ;  /* 0x0000000310157207 */ /* 0x000fe40004000000 */
[----:B------:R-:W-:Y:S02]  /*137a0*/  PRMT R2, R4, 0x7610, R2 ;  /* 0x0000761004027816 */ /* 0x000fe40000000002 */
[----:B------:R-:W-:-:S07]  /*137b0*/  SEL R16, R3, R16, !P0 ;  /* 0x0000001003107207 */ /* 0x000fce0004000000 */
.L_x_391:
[----:B------:R-:W-:-:S08]  /*137c0*/  NOP ;  /* 0x0000000000007918 */ /* 0x000fd00000000000 */
[----:B------:R-:W0:-:S00]  /*137d0*/  USETMAXREG.DEALLOC.CTAPOOL 0x28 ;  /* 0x00000028000079c8 */ /* 0x000e0000080e0500 */
[----:B0-----:R-:W-:-:S13]  /*137e0*/  ISETP.NE.AND P0, PT, R0, RZ, PT ;  /* 0x000000ff0000720c */ /* 0x001fda0003f05270 */
[----:B------:R-:W-:Y:S05]  /*137f0*/  @P0 EXIT ;  /* 0x000000000000094d */ /* 0x000fea0003800000 */
[----:B------:R-:W-:Y:S01]  /*13800*/  LOP3.LUT P0, RZ, R2, 0xff, RZ, 0xc0, !PT ;  /* 0x000000ff02ff7812 */ /* 0x000fe2000780c0ff */
[----:B------:R-:W-:Y:S02]  /*13810*/  IMAD.MOV.U32 R11, RZ, RZ, 0x1 ;  /* 0x00000001ff0b7424 */ /* 0x000fe400078e00ff */
[----:B------:R-:W-:-:S10]  /*13820*/  IMAD.MOV.U32 R10, RZ, RZ, RZ ;  /* 0x000000ffff0a7224 */ /* 0x000fd400078e00ff */
[----:B------:R-:W-:Y:S05]  /*13830*/  @!P0 BRA `(.L_x_394) ;  /* 0x0000000c00848947 */ /* 0x000fea0003800000 */
[----:B------:R-:W0:Y:S01]  /*13840*/  LDC R0, c[0x0][0x28c] ;  /* 0x0000a300ff007b82 */ /* 0x000e220000000800 */
[----:B------:R-:W1:Y:S01]  /*13850*/  S2R R8, SR_CgaCtaId ;  /* 0x0000000000087919 */ /* 0x000e620000008800 */
[----:B------:R-:W-:Y:S01]  /*13860*/  ULDC UR5, c[0x0][0x658] ;  /* 0x0001960000057ab9 */ /* 0x000fe20000000800 */
[----:B------:R-:W-:Y:S01]  /*13870*/  UMOV UR7, 0xffffffff ;  /* 0xffffffff00077882 */ /* 0x000fe20000000000 */
[----:B------:R-:W-:Y:S01]  /*13880*/  ULDC UR6, c[0x0][0xc] ;  /* 0x0000030000067ab9 */ /* 0x000fe20000000800 */
[----:B------:R-:W-:Y:S01]  /*13890*/  USHF.L.U32 UR9, UR7, UR5, URZ ;  /* 0x0000000507097299 */ /* 0x000fe2000800063f */
[----:B------:R-:W-:Y:S01]  /*138a0*/  IMAD.MOV.U32 R5, RZ, RZ, 0x2c00 ;  /* 0x00002c00ff057424 */ /* 0x000fe200078e00ff */
[----:B------:R-:W-:Y:S01]  /*138b0*/  UMOV UR8, 0x1 ;  /* 0x0000000100087882 */ /* 0x000fe20000000000 */
[----:B------:R-:W-:Y:S01]  /*138c0*/  ULDC UR7, c[0x0][0x10] ;  /* 0x0000040000077ab9 */ /* 0x000fe20000000800 */
[----:B------:R-:W-:Y:S01]  /*138d0*/  USHF.L.U32 UR5, UR8, UR5, URZ ;  /* 0x0000000508057299 */ /* 0x000fe2000800063f */
[----:B------:R-:W-:Y:S01]  /*138e0*/  BSSY B0, `(.L_x_394) ;  /* 0x00000d6000007945 */ /* 0x000fe20003800000 */
[----:B------:R-:W-:Y:S01]  /*138f0*/  UIMAD.WIDE.U32 UR6, UR6, UR7, URZ ;  /* 0x00000007060672a5 */ /* 0x000fe2000f8e003f */
[----:B------:R-:W-:Y:S01]  /*13900*/  IMAD.MOV.U32 R6, RZ, RZ, 0x1 ;  /* 0x00000001ff067424 */ /* 0x000fe200078e00ff */
[----:B------:R-:W-:Y:S01]  /*13910*/  ULDC UR8, c[0x0][0x14] ;  /* 0x0000050000087ab9 */ /* 0x000fe20000000800 */
[----:B------:R-:W-:Y:S01]  /*13920*/  LOP3.LUT R9, R17, 0x2, RZ, 0xfc, !PT ;  /* 0x0000000211097812 */ /* 0x000fe200078efcff */
[----:B------:R-:W-:Y:S01]  /*13930*/  UIMAD.WIDE.U32 UR30, UR6, UR8, URZ ;  /* 0x00000008061e72a5 */ /* 0x000fe2000f8e003f */
[----:B------:R-:W-:Y:S01]  /*13940*/  IMAD.MOV.U32 R11, RZ, RZ, 0x1 ;  /* 0x00000001ff0b7424 */ /* 0x000fe200078e00ff */
[----:B------:R-:W-:Y:S01]  /*13950*/  UIMAD UR7, UR7, UR8, URZ ;  /* 0x00000008070772a4 */ /* 0x000fe2000f8e023f */
[----:B------:R-:W-:Y:S01]  /*13960*/  IMAD.MOV.U32 R10, RZ, RZ, RZ ;  /* 0x000000ffff0a7224 */ /* 0x000fe200078e00ff */
[----:B------:R-:W-:Y:S01]  /*13970*/  ULDC UR4, c[0x0][0x600] ;  /* 0x0001800000047ab9 */ /* 0x000fe20000000800 */
[----:B------:R-:W-:-:S02]  /*13980*/  ULOP3.LUT UR6, URZ, UR9, URZ, 0x33, !UPT ;  /* 0x000000093f067292 */ /* 0x000fc4000f8e333f */
[----:B------:R-:W-:Y:S01]  /*13990*/  UIADD3 UR4, UR4, -0x1, URZ ;  /* 0xffffffff04047890 */ /* 0x000fe2000fffe03f */
[----:B0-----:R-:W-:Y:S01]  /*139a0*/  VIADD R0, R0, 0xff ;  /* 0x000000ff00007836 */ /* 0x001fe20000000000 */
[----:B------:R-:W-:Y:S01]  /*139b0*/  UIADD3 UR7, UR31, UR7, URZ ;  /* 0x000000071f077290 */ /* 0x000fe2000fffe03f */
[----:B------:R-:W-:-:S03]  /*139c0*/  ULDC.64 UR38, c[0x0][0x198] ;  /* 0x0000660000267ab9 */ /* 0x000fc60000000a00 */
[----:B------:R-:W-:-:S04]  /*139d0*/  SHF.R.S32.HI R3, RZ, 0x1f, R0 ;  /* 0x0000001fff037819 */ /* 0x000fc80000011400 */
[----:B------:R-:W-:Y:S02]  /*139e0*/  LEA.HI R3, R3, R0, RZ, 0x8 ;  /* 0x0000000003037211 */ /* 0x000fe400078f40ff */
[----:B-1----:R-:W-:Y:S02]  /*139f0*/  LOP3.LUT R8, R8, 0x1, RZ, 0xc0, !PT ;  /* 0x0000000108087812 */ /* 0x002fe400078ec0ff */
[----:B------:R-:W-:-:S03]  /*13a00*/  SHF.R.S32.HI R7, RZ, 0x8, R3 ;  /* 0x00000008ff077819 */ /* 0x000fc60000011403 */
[----:B------:R-:W-:Y:S02]  /*13a10*/  IMAD R0, R8, R5, 0x18100 ;  /* 0x0001810008007424 */ /* 0x000fe400078e0205 */
[----:B------:R-:W-:-:S07]  /*13a20*/  VIADD R12, R7, 0x1 ;  /* 0x00000001070c7836 */ /* 0x000fce0000000000 */
.L_x_405:
[----:B------:R-:W-:-:S03]  /*13a30*/  UMOV UR8, 0xffffffff ;  /* 0xffffffff00087882 */ /* 0x000fc60000000000 */
[----:B------:R-:W-:Y:S05]  /*13a40*/  BRA.DIV UR8, `(.L_x_395) ;  /* 0x0000000e08a07947 */ /* 0x000fea000b800000 */
[----:B------:R-:W-:-:S13]  /*13a50*/  ELECT P6, URZ, PT ;  /* 0x00000000003f782f */ /* 0x000fda00038c0000 */
.L_x_414:
[----:B------:R-:W0:Y:S01]  /*13a60*/  LDC R2, c[0x0][0x28c] ;  /* 0x0000a300ff027b82 */ /* 0x000e220000000800 */
[----:B------:R-:W-:Y:S01]  /*13a70*/  BSSY B1, `(.L_x_396) ;  /* 0x0000046000017945 */ /* 0x000fe20003800000 */
[----:B0-----:R-:W-:-:S13]  /*13a80*/  ISETP.LT.OR P6, PT, R2, 0x1, !P6 ;  /* 0x000000010200780c */ /* 0x001fda00077c1670 */
[----:B------:R-:W-:Y:S05]  /*13a90*/  @P6 BRA `(.L_x_397) ;  /* 0x00000004000c6947 */ /* 0x000fea0003800000 */
[----:B------:R-:W-:Y:S02]  /*13aa0*/  IMAD R21, R21, 0x2, R8 ;  /* 0x0000000215157824 */ /* 0x000fe400078e0208 */
[----:B------:R-:W-:Y:S02]  /*13ab0*/  IMAD R16, R16, 0xc0, RZ ;  /* 0x000000c010107824 */ /* 0x000fe400078e02ff */
[----:B------:R-:W-:Y:S02]  /*13ac0*/  IMAD.MOV.U32 R22, RZ, RZ, RZ ;  /* 0x000000ffff167224 */ /* 0x000fe400078e00ff */
[----:B------:R-:W-:Y:S02]  /*13ad0*/  IMAD.MOV.U32 R2, RZ, RZ, R12 ;  /* 0x000000ffff027224 */ /* 0x000fe400078e000c */
[----:B------:R-:W-:Y:S02]  /*13ae0*/  IMAD.MOV.U32 R3, RZ, RZ, R11 ;  /* 0x000000ffff037224 */ /* 0x000fe400078e000b */
[----:B------:R-:W-:-:S02]  /*13af0*/  IMAD.MOV.U32 R5, RZ, RZ, R10 ;  /* 0x000000ffff057224 */ /* 0x000fc400078e000a */
[----:B------:R-:W-:-:S07]  /*13b00*/  IMAD R21, R21, 0x58, RZ ;  /* 0x0000005815157824 */ /* 0x000fce00078e02ff */
.L_x_400:
[----:B------:R-:W0:Y:S01]  /*13b10*/  S2R R15, SR_CgaCtaId ;  /* 0x00000000000f7919 */ /* 0x000e220000008800 */
[----:B------:R-:W-:Y:S01]  /*13b20*/  MOV R4, 0x400 ;  /* 0x0000040000047802 */ /* 0x000fe20000000f00 */
[----:B------:R-:W1:Y:S03]  /*13b30*/  S2R R14, SR_TID.X ;  /* 0x00000000000e7919 */ /* 0x000e660000002100 */
[----:B0-----:R-:W-:Y:S02]  /*13b40*/  LEA R20, R15, R4, 0x18 ;  /* 0x000000040f147211 */ /* 0x001fe400078ec0ff */
[----:B------:R-:W-:Y:S02]  /*13b50*/  SHF.L.U32 R4, R3, 0x1f, RZ ;  /* 0x0000001f03047819 */ /* 0x000fe400000006ff */
[----:B-1----:R-:W-:Y:S01]  /*13b60*/  LOP3.LUT P1, RZ, R14, 0x7f, RZ, 0xc0, !PT ;  /* 0x0000007f0eff7812 */ /* 0x002fe2000782c0ff */
[----:B------:R-:W-:-:S04]  /*13b70*/  IMAD R15, R5, 0x8, R20 ;  /* 0x00000008050f7824 */ /* 0x000fc800078e0214 */
[----:B------:R-:W0:Y:S08]  /*13b80*/  SYNCS.PHASECHK.TRANS64.TRYWAIT P0, [R15+URZ+0x10], R4 ;  /* 0x000010040f0075a7 */ /* 0x000e30000800017f */
[----:B------:R-:W1:Y:S01]  /*13b90*/  @!P1 LDC R14, c[0x0][0x500] ;  /* 0x00014000ff0e9b82 */ /* 0x000e620000000800 */
[----:B0-----:R-:W-:Y:S05]  /*13ba0*/  @!P0 BRA `(.L_x_398) ;  /* 0x0000000c00688947 */ /* 0x001fea0003800000 */
.L_x_415:
[----:B0-----:R-:W-:Y:S01]  /*13bb0*/  PRMT R4, R9, 0x9910, RZ ;  /* 0x0000991009047816 */ /* 0x001fe200000000ff */
[----:B-1----:R0:W-:Y:S03]  /*13bc0*/  @!P1 SYNCS.ARRIVE.TRANS64 RZ, [R15+URZ], R14 ;  /* 0x0000000e0fff99a7 */ /* 0x0021e6000800003f */
[----:B------:R-:W-:-:S13]  /*13bd0*/  ISETP.NE.AND P0, PT, R4, 0x2, PT ;  /* 0x000000020400780c */ /* 0x000fda0003f05270 */
[----:B0-----:R-:W-:Y:S05]  /*13be0*/  @P0 BRA `(.L_x_399) ;  /* 0x0000000000040947 */ /* 0x001fea0003800000 */
[----:B------:R-:W-:Y:S01]  /*13bf0*/  BPT.TRAP 0x1 ;  /* 0x000000040000795c */ /* 0x000fe20000300000 */
.L_x_399:
[C---:B------:R-:W-:Y:S01]  /*13c00*/  IMAD R4, R5.reuse, 0xc000, R20 ;  /* 0x0000c00005047824 */ /* 0x040fe200078e0214 */
[----:B------:R-:W-:Y:S01]  /*13c10*/  R2UR UR8, R20 ;  /* 0x00000000140872ca */ /* 0x000fe200000e0000 */
[----:B------:R-:W-:Y:S01]  /*13c20*/  VIADD R2, R2, 0xffffffff ;  /* 0xffffffff02027836 */ /* 0x000fe20000000000 */
[----:B------:R-:W-:Y:S01]  /*13c30*/  R2UR UR26, R22 ;  /* 0x00000000161a72ca */ /* 0x000fe200000e0000 */
[----:B------:R-:W-:Y:S01]  /*13c40*/  UIADD3 UR14, UP0, UR38, 0xf0, URZ ;  /* 0x000000f0260e7890 */ /* 0x000fe2000ff1e03f */
[----:B------:R-:W-:Y:S01]  /*13c50*/  R2UR UR16, R4 ;  /* 0x00000000041072ca */ /* 0x000fe200000e0000 */
[----:B------:R-:W-:Y:S01]  /*13c60*/  IMAD R4, R5, 0xb000, R0 ;  /* 0x0000b00005047824 */ /* 0x000fe200078e0200 */
[----:B------:R-:W-:Y:S01]  /*13c70*/  R2UR UR25, R15 ;  /* 0x000000000f1972ca */ /* 0x000fe200000e0000 */
[----:B------:R-:W-:Y:S01]  /*13c80*/  UIADD3 UR40, UP1, UR38, 0x1f0, URZ ;  /* 0x000001f026287890 */ /* 0x000fe2000ff3e03f */
[----:B------:R-:W-:Y:S01]  /*13c90*/  R2UR UR28, R13 ;  /* 0x000000000d1c72ca */ /* 0x000fe200000e0000 */
[----:B------:R-:W-:Y:S01]  /*13ca0*/  UIADD3.X UR15, URZ, UR39, URZ, UP0, !UPT ;  /* 0x000000273f0f7290 */ /* 0x000fe200087fe43f */
[----:B------:R-:W-:Y:S01]  /*13cb0*/  R2UR UR32, R4 ;  /* 0x00000000042072ca */ /* 0x000fe200000e0000 */
[----:B------:R-:W-:Y:S01]  /*13cc0*/  UIADD3.X UR41, URZ, UR39, URZ, UP1, !UPT ;  /* 0x000000273f297290 */ /* 0x000fe20008ffe43f */
[----:B------:R-:W-:Y:S01]  /*13cd0*/  R2UR UR27, R16 ;  /* 0x00000000101b72ca */ /* 0x000fe200000e0000 */
[----:B------:R-:W-:Y:S01]  /*13ce0*/  VIADD R5, R5, 0x1 ;  /* 0x0000000105057836 */ /* 0x000fe20000000000 */
[----:B------:R-:W-:Y:S01]  /*13cf0*/  R2UR UR35, R21 ;  /* 0x00000000152372ca */ /* 0x000fe200000e0000 */
[----:B------:R-:W-:Y:S01]  /*13d00*/  UIADD3 UR18, UR26, 0x80, URZ ;  /* 0x000000801a127890 */ /* 0x000fe2000fffe03f */
[----:B------:R-:W-:Y:S01]  /*13d10*/  ISETP.GT.AND P1, PT, R2, 0x1, PT ;  /* 0x000000010200780c */ /* 0x000fe20003f24270 */
[----:B------:R-:W-:Y:S01]  /*13d20*/  UIADD3 UR24, UR16, 0x100, URZ ;  /* 0x0000010010187890 */ /* 0x000fe2000fffe03f */
[----:B------:R-:W-:Y:S01]  /*13d30*/  ISETP.NE.AND P0, PT, R5, 0x2, PT ;  /* 0x000000020500780c */ /* 0x000fe20003f05270 */
[----:B------:R-:W-:Y:S01]  /*13d40*/  UIADD3 UR16, UR16, 0x6100, URZ ;  /* 0x0000610010107890 */ /* 0x000fe2000fffe03f */
[----:B------:R-:W-:Y:S01]  /*13d50*/  VIADD R22, R22, 0x100 ;  /* 0x0000010016167836 */ /* 0x000fe20000000000 */
[----:B------:R-:W-:Y:S01]  /*13d60*/  UMOV UR22, 0x0 ;  /* 0x0000000000167882 */ /* 0x000fe20000000000 */
[----:B------:R-:W-:Y:S01]  /*13d70*/  UMOV UR23, 0x10000000 ;  /* 0x1000000000177882 */ /* 0x000fe20000000000 */
[----:B------:R-:W-:Y:S01]  /*13d80*/  UIADD3 UR32, UR8, UR32, URZ ;  /* 0x0000002008207290 */ /* 0x000fe2000fffe03f */
[----:B------:R-:W-:Y:S01]  /*13d90*/  SEL R4, RZ, 0x1, P0 ;  /* 0x00000001ff047807 */ /* 0x000fe20000000000 */
[----:B------:R-:W-:Y:S01]  /*13da0*/  UMOV UR17, UR25 ;  /* 0x0000001900117c82 */ /* 0x000fe20008000000 */
[----:B------:R-:W-:Y:S01]  /*13db0*/  UMOV UR20, UR28 ;  /* 0x0000001c00147c82 */ /* 0x000fe20008000000 */
[----:B------:R-:W-:Y:S01]  /*13dc0*/  UIADD3 UR8, UR32, 0x5800, URZ ;  /* 0x0000580020087890 */ /* 0x000fe2000fffe03f */
[----:B------:R0:W-:Y:S01]  /*13dd0*/  UTMALDG.3D [UR24], [UR14], desc[UR22] ;  /* 0x000016180e0075b4 */ /* 0x0001e20008011000 */
        /* <DEDUP_REMOVED lines=8> */
[----:B------:R0:W-:Y:S01]  /*13e60*/  UTMALDG.3D [UR16], [UR14], desc[UR22] ;  /* 0x000016100e0075b4 */ /* 0x0001e20008011000 */
[----:B------:R-:W-:Y:S01]  /*13e70*/  UMOV UR10, UR18 ;  /* 0x00000012000a7c82 */ /* 0x000fe20008000000 */
[----:B------:R-:W-:-:S02]  /*13e80*/  LOP3.LUT R3, R3, R4, RZ, 0x3c, !PT ;  /* 0x0000000403037212 */ /* 0x000fc400078e3cff */
[----:B------:R-:W-:Y:S01]  /*13e90*/  SEL R5, R5, RZ, P0 ;  /* 0x000000ff05057207 */ /* 0x000fe20000000000 */
[----:B------:R0:W-:Y:S01]  /*13ea0*/  UTMALDG.3D.MULTICAST [UR32], [UR40], UR13, desc[UR22] ;  /* 0x00001620280073b4 */ /* 0x0001e2000801180d */
[----:B------:R0:W-:Y:S02]  /*13eb0*/  UTMALDG.3D.MULTICAST [UR8], [UR40], UR13, desc[UR22] ;  /* 0x00001608280073b4 */ /* 0x0001e4000801180d */
[----:B0-----:R-:W-:Y:S05]  /*13ec0*/  @P1 BRA `(.L_x_400) ;  /* 0xfffffffc00101947 */ /* 0x001fea000383ffff */
.L_x_397:
[----:B------:R-:W-:Y:S05]  /*13ed0*/  BSYNC B1 ;  /* 0x0000000000017941 */ /* 0x000fea0003800000 */
.L_x_396:
[----:B------:R-:W-:Y:S01]  /*13ee0*/  LOP3.LUT P1, RZ, R6, 0xff, RZ, 0xc0, !PT ;  /* 0x000000ff06ff7812 */ /* 0x000fe2000782c0ff */
[----:B------:R-:W-:Y:S01]  /*13ef0*/  IMAD.IADD R10, R7, 0x1, R10 ;  /* 0x00000001070a7824 */ /* 0x000fe200078e020a */
[----:B------:R-:W-:Y:S01]  /*13f00*/  IADD3 R19, P2, R19, UR30, RZ ;  /* 0x0000001e13137c10 */ /* 0x000fe2000ff5e0ff */
[----:B------:R-:W-:Y:S01]  /*13f10*/  ULDC.64 UR8, c[0x0][0x650] ;  /* 0x0001940000087ab9 */ /* 0x000fe20000000a00 */
[----:B------:R-:W-:Y:S01]  /*13f20*/  BSSY B1, `(.L_x_401) ;  /* 0x000006f000017945 */ /* 0x000fe20003800000 */
[----:B------:R-:W-:Y:S01]  /*13f30*/  IMAD.MOV.U32 R16, RZ, RZ, -0x1 ;  /* 0xffffffffff107424 */ /* 0x000fe200078e00ff */
[----:B------:R-:W-:Y:S01]  /*13f40*/  SHF.R.U32.HI R2, RZ, 0x1, R10 ;  /* 0x00000001ff027819 */ /* 0x000fe2000001160a */
[----:B------:R-:W-:Y:S01]  /*13f50*/  IMAD.MOV.U32 R21, RZ, RZ, -0x1 ;  /* 0xffffffffff157424 */ /* 0x000fe200078e00ff */
[----:B------:R-:W-:Y:S01]  /*13f60*/  ISETP.GT.U32.AND P0, PT, R10, 0x1, PT ;  /* 0x000000010a00780c */ /* 0x000fe20003f04070 */
[----:B------:R-:W-:Y:S01]  /*13f70*/  IMAD.MOV.U32 R13, RZ, RZ, -0x1 ;  /* 0xffffffffff0d7424 */ /* 0x000fe200078e00ff */
[----:B------:R-:W-:-:S02]  /*13f80*/  LOP3.LUT R2, R2, 0x1, RZ, 0xc0, !PT ;  /* 0x0000000102027812 */ /* 0x000fc400078ec0ff */
[----:B------:R-:W-:Y:S01]  /*13f90*/  ISETP.LT.U32.AND P0, PT, R7, 0x2, P0 ;  /* 0x000000020700780c */ /* 0x000fe20000701070 */
[----:B------:R-:W0:Y:S01]  /*13fa0*/  @P1 S2R R4, SR_CgaCtaId ;  /* 0x0000000000041919 */ /* 0x000e220000008800 */
[----:B------:R-:W-:Y:S02]  /*13fb0*/  @P1 MOV R3, 0x400 ;  /* 0x0000040000031802 */ /* 0x000fe40000000f00 */
[----:B------:R-:W-:Y:S02]  /*13fc0*/  IADD3.X R18, R18, UR7, RZ, P2, !PT ;  /* 0x0000000712127c10 */ /* 0x000fe400097fe4ff */
[----:B------:R-:W-:Y:S02]  /*13fd0*/  ISETP.GE.U32.AND P2, PT, R19, UR8, PT ;  /* 0x0000000813007c0c */ /* 0x000fe4000bf46070 */
[----:B------:R-:W-:Y:S02]  /*13fe0*/  LOP3.LUT R10, R10, 0x1, RZ, 0xc0, !PT ;  /* 0x000000010a0a7812 */ /* 0x000fe400078ec0ff */
[----:B------:R-:W-:-:S02]  /*13ff0*/  PRMT R6, RZ, 0x7610, R6 ;  /* 0x00007610ff067816 */ /* 0x000fc40000000006 */
[----:B0-----:R-:W-:-:S04]  /*14000*/  @P1 LEA R3, R4, R3, 0x18 ;  /* 0x0000000304031211 */ /* 0x001fc800078ec0ff */
[----:B------:R0:W-:Y:S01]  /*14010*/  @P1 SYNCS.ARRIVE.TRANS64.A1T0 RZ, [R3+URZ+0x38], RZ ;  /* 0x000038ff03ff19a7 */ /* 0x0001e2000810003f */
[----:B------:R-:W-:Y:S02]  /*14020*/  ISETP.NE.U32.AND P1, PT, R2, 0x1, PT ;  /* 0x000000010200780c */ /* 0x000fe40003f25070 */
[----:B------:R-:W-:Y:S02]  /*14030*/  SEL R2, RZ, 0x1, !P0 ;  /* 0x00000001ff027807 */ /* 0x000fe40004000000 */
[----:B------:R-:W-:Y:S02]  /*14040*/  ISETP.GE.U32.AND.EX P0, PT, R18, UR9, PT, P2 ;  /* 0x0000000912007c0c */ /* 0x000fe4000bf06120 */
[----:B------:R-:W-:-:S04]  /*14050*/  ISETP.GT.U32.AND P1, PT, R7, 0x1, !P1 ;  /* 0x000000010700780c */ /* 0x000fc80004f24070 */
[----:B0-----:R-:W-:-:S04]  /*14060*/  SEL R3, RZ, 0x1, !P1 ;  /* 0x00000001ff037807 */ /* 0x001fc80004800000 */
[--C-:B------:R-:W-:Y:S02]  /*14070*/  LOP3.LUT R11, R3, R11, R2.reuse, 0x96, !PT ;  /* 0x0000000b030b7212 */ /* 0x100fe400078e9602 */
[----:B------:R-:W-:Y:S01]  /*14080*/  PRMT R2, RZ, 0x7610, R2 ;  /* 0x00007610ff027816 */ /* 0x000fe20000000002 */
[----:B------:R-:W-:Y:S06]  /*14090*/  @P0 BRA `(.L_x_402) ;  /* 0x00000004005c0947 */ /* 0x000fec0003800000 */
[----:B------:R-:W0:Y:S01]  /*140a0*/  S2R R14, SR_CTAID.X ;  /* 0x00000000000e7919 */ /* 0x000e220000002500 */
[----:B------:R-:W-:Y:S01]  /*140b0*/  ULDC.64 UR8, c[0x0][0x628] ;  /* 0x00018a0000087ab9 */ /* 0x000fe20000000a00 */
[----:B------:R-:W-:Y:S01]  /*140c0*/  ULDC UR11, c[0x0][0x630] ;  /* 0x00018c00000b7ab9 */ /* 0x000fe20000000800 */
[----:B------:R-:W-:Y:S01]  /*140d0*/  ISETP.NE.U32.AND P0, PT, RZ, UR8, PT ;  /* 0x00000008ff007c0c */ /* 0x000fe2000bf05070 */
[----:B------:R-:W1:Y:S01]  /*140e0*/  S2R R15, SR_CTAID.Y ;  /* 0x00000000000f7919 */ /* 0x000e620000002600 */
[----:B------:R-:W-:Y:S01]  /*140f0*/  ULDC UR12, c[0x0][0x150] ;  /* 0x00005400000c7ab9 */ /* 0x000fe20000000800 */
[----:B------:R-:W-:Y:S01]  /*14100*/  IMAD.MOV.U32 R2, RZ, RZ, R19 ;  /* 0x000000ffff027224 */ /* 0x000fe200078e0013 */
[----:B------:R-:W-:Y:S01]  /*14110*/  ISETP.NE.AND.EX P0, PT, RZ, UR9, PT, P0 ;  /* 0x00000009ff007c0c */ /* 0x000fe2000bf05300 */
[----:B------:R-:W-:Y:S01]  /*14120*/  IMAD.MOV.U32 R3, RZ, RZ, R18 ;  /* 0x000000ffff037224 */ /* 0x000fe200078e0012 */
[----:B0-----:R-:W-:-:S11]  /*14130*/  I2FP.F32.U32 R16, R14 ;  /* 0x0000000e00107245 */ /* 0x001fd60000201000 */
[----:B------:R-:W-:Y:S05]  /*14140*/  @!P0 BRA `(.L_x_403) ;  /* 0x0000000000288947 */ /* 0x000fea0003800000 */
[----:B------:R-:W-:Y:S02]  /*14150*/  ULDC UR10, c[0x0][0x634] ;  /* 0x00018d00000a7ab9 */ /* 0x000fe40000000800 */
[----:B------:R-:W-:-:S05]  /*14160*/  IADD3 R3, P0, R19, UR10, RZ ;  /* 0x0000000a13037c10 */ /* 0x000fca000ff1e0ff */
[----:B------:R-:W-:-:S04]  /*14170*/  IMAD.X R13, RZ, RZ, R18, P0 ;  /* 0x000000ffff0d7224 */ /* 0x000fc800000e0612 */
[----:B------:R-:W-:-:S04]  /*14180*/  IMAD.WIDE.U32 R4, R13, UR8, RZ ;  /* 0x000000080d047c25 */ /* 0x000fc8000f8e00ff */
[----:B------:R-:W-:-:S04]  /*14190*/  IMAD.WIDE.U32 R4, P0, R3, UR9, R4 ;  /* 0x0000000903047c25 */ /* 0x000fc8000f800004 */
[----:B------:R-:W-:-:S04]  /*141a0*/  IMAD.WIDE.U32 R2, R3, UR8, RZ ;  /* 0x0000000803027c25 */ /* 0x000fc8000f8e00ff */
[----:B------:R-:W-:Y:S01]  /*141b0*/  IMAD.MOV.U32 R2, RZ, RZ, R5 ;  /* 0x000000ffff027224 */ /* 0x000fe200078e0005 */
[----:B------:R-:W-:Y:S01]  /*141c0*/  IADD3 RZ, P1, R3, R4, RZ ;  /* 0x0000000403ff7210 */ /* 0x000fe20007f3e0ff */
[----:B------:R-:W-:-:S04]  /*141d0*/  IMAD.X R3, RZ, RZ, RZ, P0 ;  /* 0x000000ffff037224 */ /* 0x000fc800000e06ff */
[----:B------:R-:W-:-:S08]  /*141e0*/  IMAD.WIDE.U32.X R2, R13, UR9, R2, P1 ;  /* 0x000000090d027c25 */ /* 0x000fd000088e0402 */
.L_x_403:
[----:B------:R-:W0:Y:S01]  /*141f0*/  LDC R22, c[0x0][0x65c] ;  /* 0x00019700ff167b82 */ /* 0x000e220000000800 */
[--C-:B------:R-:W-:Y:S01]  /*14200*/  SHF.R.U64 R13, R2, UR11, R3.reuse ;  /* 0x0000000b020d7c19 */ /* 0x100fe20008001203 */
[----:B------:R-:W-:Y:S01]  /*14210*/  FMUL R16, R16, UR12 ;  /* 0x0000000c10107c20 */ /* 0x000fe20008400000 */
[----:B------:R-:W-:Y:S01]  /*14220*/  SHF.R.U32.HI R2, RZ, UR11, R3 ;  /* 0x0000000bff027c19 */ /* 0x000fe20008011603 */
[----:B------:R-:W-:Y:S01]  /*14230*/  ULDC UR10, c[0x0][0x154] ;  /* 0x00005500000a7ab9 */ /* 0x000fe20000000800 */
[----:B------:R-:W-:Y:S01]  /*14240*/  IADD3 R21, P0, RZ, -R13, RZ ;  /* 0x8000000dff157210 */ /* 0x000fe20007f1e0ff */
[----:B------:R-:W-:Y:S01]  /*14250*/  ULDC.64 UR8, c[0x0][0x620] ;  /* 0x0001880000087ab9 */ /* 0x000fe20000000a00 */
[----:B-1----:R-:W-:Y:S01]  /*14260*/  I2FP.F32.U32 R3, R15 ;  /* 0x0000000f00037245 */ /* 0x002fe20000201000 */
[----:B------:R-:W1:Y:S01]  /*14270*/  LDC R23, c[0x0][0x144] ;  /* 0x00005100ff177b82 */ /* 0x000e620000000800 */
[----:B------:R-:W2:Y:S01]  /*14280*/  F2I.U32.TRUNC.NTZ R16, R16 ;  /* 0x0000001000107305 */ /* 0x000ea2000020f000 */
[----:B------:R-:W-:-:S02]  /*14290*/  IMAD.X R2, RZ, RZ, ~R2, P0 ;  /* 0x000000ffff027224 */ /* 0x000fc400000e0e02 */
[----:B------:R-:W-:Y:S01]  /*142a0*/  FMUL R4, R3, UR10 ;  /* 0x0000000a03047c20 */ /* 0x000fe20008400000 */
[----:B------:R-:W-:Y:S01]  /*142b0*/  IMAD.MOV.U32 R3, RZ, RZ, R18 ;  /* 0x000000ffff037224 */ /* 0x000fe200078e0012 */
[----:B------:R-:W-:Y:S01]  /*142c0*/  ULDC.64 UR10, c[0x0][0x640] ;  /* 0x00019000000a7ab9 */ /* 0x000fe20000000a00 */
[----:B------:R-:W-:Y:S01]  /*142d0*/  IMAD R2, R2, UR8, RZ ;  /* 0x0000000802027c24 */ /* 0x000fe2000f8e02ff */
[----:B------:R-:W3:Y:S01]  /*142e0*/  LDC R20, c[0x0][0x148] ;  /* 0x00005200ff147b82 */ /* 0x000ee20000000800 */
[----:B------:R-:W-:Y:S01]  /*142f0*/  ISETP.NE.U32.AND P0, PT, RZ, UR10, PT ;  /* 0x0000000aff007c0c */ /* 0x000fe2000bf05070 */
[----:B------:R-:W4:Y:S01]  /*14300*/  F2I.U32.TRUNC.NTZ R4, R4 ;  /* 0x0000000400047305 */ /* 0x000f22000020f000 */
[----:B------:R-:W-:Y:S02]  /*14310*/  IMAD R5, R21, UR9, R2 ;  /* 0x0000000915057c24 */ /* 0x000fe4000f8e0202 */
[----:B------:R-:W-:Y:S01]  /*14320*/  IMAD.MOV.U32 R2, RZ, RZ, R19 ;  /* 0x000000ffff027224 */ /* 0x000fe200078e0013 */
[----:B------:R-:W-:-:S02]  /*14330*/  ISETP.NE.AND.EX P0, PT, RZ, UR11, PT, P0 ;  /* 0x0000000bff007c0c */ /* 0x000fc4000bf05300 */
[----:B0-----:R-:W-:Y:S01]  /*14340*/  ISETP.NE.AND P2, PT, R22, 0x1, PT ;  /* 0x000000011600780c */ /* 0x001fe20003f45270 */
[----:B------:R-:W-:Y:S01]  /*14350*/  IMAD.WIDE.U32 R2, R21, UR8, R2 ;  /* 0x0000000815027c25 */ /* 0x000fe2000f8e0002 */
[----:B------:R-:W-:-:S03]  /*14360*/  ULDC UR8, c[0x0][0x618] ;  /* 0x0001860000087ab9 */ /* 0x000fc60000000800 */
[----:B--2---:R-:W-:Y:S02]  /*14370*/  IMAD.MOV R16, RZ, RZ, -R16 ;  /* 0x000000ffff107224 */ /* 0x004fe400078e0a10 */
[----:B------:R-:W-:Y:S02]  /*14380*/  IMAD.IADD R3, R3, 0x1, R5 ;  /* 0x0000000103037824 */ /* 0x000fe400078e0205 */
[----:B-1----:R-:W-:-:S03]  /*14390*/  IMAD R14, R23, R16, R14 ;  /* 0x00000010170e7224 */ /* 0x002fc600078e020e */
[--C-:B------:R-:W-:Y:S01]  /*143a0*/  SHF.R.U64 R16, R2, UR8, R3.reuse ;  /* 0x0000000802107c19 */ /* 0x100fe20008001203 */
[----:B----4-:R-:W-:Y:S01]  /*143b0*/  IMAD.MOV R2, RZ, RZ, -R4 ;  /* 0x000000ffff027224 */ /* 0x010fe200078e0a04 */
[----:B------:R-:W-:Y:S01]  /*143c0*/  SHF.R.U32.HI R3, RZ, UR8, R3 ;  /* 0x00000008ff037c19 */ /* 0x000fe20008011603 */
[----:B------:R-:W-:Y:S02]  /*143d0*/  ULDC UR8, c[0x0][0x608] ;  /* 0x0001820000087ab9 */ /* 0x000fe40000000800 */
[----:B---3--:R-:W-:Y:S01]  /*143e0*/  @P2 IMAD R14, R20, R2, R15 ;  /* 0x00000002140e2224 */ /* 0x008fe200078e020f */
[--C-:B------:R-:W-:Y:S02]  /*143f0*/  SHF.R.U64 R20, R16, UR8, R3.reuse ;  /* 0x0000000810147c19 */ /* 0x100fe40008001203 */
[----:B------:R-:W-:Y:S01]  /*14400*/  SHF.R.U32.HI R3, RZ, UR8, R3 ;  /* 0x00000008ff037c19 */ /* 0x000fe20008011603 */
[----:B------:R-:W-:-:S03]  /*14410*/  ULDC UR8, c[0x0][0x658] ;  /* 0x0001960000087ab9 */ /* 0x000fc60000000800 */
[--C-:B------:R-:W-:Y:S02]  /*14420*/  SHF.R.U64 R15, R20, UR8, R3.reuse ;  /* 0x00000008140f7c19 */ /* 0x100fe40008001203 */
[----:B------:R-:W-:-:S03]  /*14430*/  SHF.R.U32.HI R21, RZ, UR8, R3 ;  /* 0x00000008ff157c19 */ /* 0x000fc60008011603 */
[----:B------:R-:W-:Y:S02]  /*14440*/  IMAD.MOV.U32 R4, RZ, RZ, R15 ;  /* 0x000000ffff047224 */ /* 0x000fe400078e000f */
[----:B------:R-:W-:Y:S01]  /*14450*/  IMAD.MOV.U32 R3, RZ, RZ, R21 ;  /* 0x000000ffff037224 */ /* 0x000fe200078e0015 */
[----:B------:R-:W-:Y:S06]  /*14460*/  @!P0 BRA `(.L_x_404) ;  /* 0x00000000002c8947 */ /* 0x000fec0003800000 */
        /* <DEDUP_REMOVED lines=9> */
[----:B------:R-:W-:-:S04]  /*14500*/  IMAD.WIDE.U32.X R2, R21, UR11, R2, P1 ;  /* 0x0000000b15027c25 */ /* 0x000fc800088e0402 */
[----:B------:R-:W-:-:S07]  /*14510*/  IMAD.MOV.U32 R4, RZ, RZ, R2 ;  /* 0x000000ffff047224 */ /* 0x000fce00078e0002 */
.L_x_404:
[----:B------:R-:W-:Y:S01]  /*14520*/  ULDC UR8, c[0x0][0x648] ;  /* 0x0001920000087ab9 */ /* 0x000fe20000000800 */
[----:B------:R-:W-:Y:S01]  /*14530*/  LOP3.LUT R2, R20, UR6, RZ, 0xc0, !PT ;  /* 0x0000000614027c12 */ /* 0x000fe2000f8ec0ff */
[----:B------:R-:W-:Y:S01]  /*14540*/  ULDC UR9, c[0x0][0x610] ;  /* 0x0001840000097ab9 */ /* 0x000fe20000000800 */
[----:B------:R-:W-:Y:S01]  /*14550*/  SHF.R.U64 R3, R4, UR8, R3 ;  /* 0x0000000804037c19 */ /* 0x000fe20008001203 */
[----:B------:R-:W-:Y:S01]  /*14560*/  ULDC UR8, c[0x0][0x638] ;  /* 0x00018e0000087ab9 */ /* 0x000fe20000000800 */
[----:B------:R-:W-:-:S03]  /*14570*/  LOP3.LUT R16, R16, UR4, RZ, 0xc0, !PT ;  /* 0x0000000410107c12 */ /* 0x000fc6000f8ec0ff */
[----:B------:R-:W-:Y:S02]  /*14580*/  IMAD.MOV R4, RZ, RZ, -R3 ;  /* 0x000000ffff047224 */ /* 0x000fe400078e0a03 */
[----:B------:R-:W-:Y:S02]  /*14590*/  IMAD R3, R3, UR5, R2 ;  /* 0x0000000503037c24 */ /* 0x000fe4000f8e0202 */
[----:B------:R-:W-:Y:S01]  /*145a0*/  IMAD R15, R4, UR8, R15 ;  /* 0x00000008040f7c24 */ /* 0x000fe2000f8e020f */
[----:B------:R-:W-:Y:S01]  /*145b0*/  ULDC UR8, c[0x0][0x600] ;  /* 0x0001800000087ab9 */ /* 0x000fe20000000800 */
[----:B------:R-:W-:Y:S02]  /*145c0*/  IMAD R14, R3, UR9, R14 ;  /* 0x00000009030e7c24 */ /* 0x000fe4000f8e020e */
[----:B------:R-:W-:Y:S02]  /*145d0*/  IMAD R15, R15, UR8, R16 ;  /* 0x000000080f0f7c24 */ /* 0x000fe4000f8e0210 */
[----:B------:R-:W-:-:S03]  /*145e0*/  IMAD.MOV.U32 R2, RZ, RZ, 0x1 ;  /* 0x00000001ff027424 */ /* 0x000fc600078e00ff */
[----:B------:R-:W-:Y:S02]  /*145f0*/  SEL R21, R15, R14, !P2 ;  /* 0x0000000e0f157207 */ /* 0x000fe40005000000 */
[----:B------:R-:W-:-:S07]  /*14600*/  SEL R16, R14, R15, !P2 ;  /* 0x0000000f0e107207 */ /* 0x000fce0005000000 */
.L_x_402:
[----:B------:R-:W-:Y:S05]  /*14610*/  BSYNC B1 ;  /* 0x0000000000017941 */ /* 0x000fea0003800000 */
.L_x_401:
[----:B------:R-:W-:-:S13]  /*14620*/  LOP3.LUT P0, RZ, R2, 0xff, RZ, 0xc0, !PT ;  /* 0x000000ff02ff7812 */ /* 0x000fda000780c0ff */
[----:B------:R-:W-:Y:S05]  /*14630*/  @P0 BRA `(.L_x_405) ;  /* 0xfffffff000fc0947 */ /* 0x000fea000383ffff */
[----:B------:R-:W-:Y:S05]  /*14640*/  BSYNC B0 ;  /* 0x0000000000007941 */ /* 0x000fea0003800000 */
.L_x_394:
[----:B------:R-:W-:-:S03]  /*14650*/  UMOV UR8, 0xffffffff ;  /* 0xffffffff00087882 */ /* 0x000fc60000000000 */
[----:B------:R-:W-:Y:S05]  /*14660*/  BRA.DIV UR8, `(.L_x_406) ;  /* 0x0000000208cc7947 */ /* 0x000fea000b800000 */
[----:B------:R-:W-:-:S13]  /*14670*/  ELECT P6, URZ, PT ;  /* 0x00000000003f782f */ /* 0x000fda00038c0000 */
.L_x_418:
[----:B------:R-:W-:Y:S04]  /*14680*/  BSSY B0, `(.L_x_407) ;  /* 0x0000019000007945 */ /* 0x000fe80003800000 */
[----:B------:R-:W-:Y:S05]  /*14690*/  @!P6 BRA `(.L_x_408) ;  /* 0x00000000005ce947 */ /* 0x000fea0003800000 */
[----:B------:R-:W-:-:S04]  /*146a0*/  LOP3.LUT R17, R17, 0x2, RZ, 0xfc, !PT ;  /* 0x0000000211117812 */ /* 0x000fc800078efcff */
[----:B------:R-:W-:-:S13]  /*146b0*/  ISETP.NE.AND P0, PT, R17, 0x3, PT ;  /* 0x000000031100780c */ /* 0x000fda0003f05270 */
[----:B------:R-:W-:Y:S05]  /*146c0*/  @!P0 BRA `(.L_x_409) ;  /* 0x0000000000048947 */ /* 0x000fea0003800000 */
[----:B------:R-:W-:Y:S01]  /*146d0*/  BPT.TRAP 0x1 ;  /* 0x000000040000795c */ /* 0x000fe20000300000 */
.L_x_409:
[----:B------:R-:W0:Y:S01]  /*146e0*/  S2R R3, SR_CgaCtaId ;  /* 0x0000000000037919 */ /* 0x000e220000008800 */
[----:B------:R-:W-:Y:S02]  /*146f0*/  MOV R0, 0x400 ;  /* 0x0000040000007802 */ /* 0x000fe40000000f00 */
[----:B------:R-:W-:Y:S02]  /*14700*/  SHF.L.U32 R2, R11, 0x1f, RZ ;  /* 0x0000001f0b027819 */ /* 0x000fe400000006ff */
[----:B0-----:R-:W-:-:S05]  /*14710*/  LEA R3, R3, R0, 0x18 ;  /* 0x0000000003037211 */ /* 0x001fca00078ec0ff */
[----:B------:R-:W-:-:S04]  /*14720*/  VIADD R3, R3, 0x10 ;  /* 0x0000001003037836 */ /* 0x000fc80000000000 */
[C---:B------:R-:W-:Y:S02]  /*14730*/  IMAD R5, R10.reuse, 0x8, R3 ;  /* 0x000000080a057824 */ /* 0x040fe400078e0203 */
[----:B------:R-:W-:Y:S02]  /*14740*/  VIADD R10, R10, 0x1 ;  /* 0x000000010a0a7836 */ /* 0x000fe40000000000 */
[----:B------:R-:W0:Y:S03]  /*14750*/  SYNCS.PHASECHK.TRANS64.TRYWAIT P0, [R5+URZ], R2 ;  /* 0x00000002050075a7 */ /* 0x000e26000800017f */
[----:B------:R-:W-:-:S04]  /*14760*/  ISETP.NE.AND P1, PT, R10, 0x2, PT ;  /* 0x000000020a00780c */ /* 0x000fc80003f25270 */
[----:B------:R-:W-:Y:S02]  /*14770*/  SEL R0, RZ, 0x1, P1 ;  /* 0x00000001ff007807 */ /* 0x000fe40000800000 */
[----:B------:R-:W-:Y:S02]  /*14780*/  SEL R10, R10, RZ, P1 ;  /* 0x000000ff0a0a7207 */ /* 0x000fe40000800000 */
[----:B------:R-:W-:Y:S01]  /*14790*/  LOP3.LUT R0, R11, R0, RZ, 0x3c, !PT ;  /* 0x000000000b007212 */ /* 0x000fe200078e3cff */
[----:B0-----:R-:W-:Y:S06]  /*147a0*/  @!P0 BRA `(.L_x_410) ;  /* 0x00000000009c8947 */ /* 0x001fec0003800000 */
.L_x_419:
[----:B------:R-:W-:Y:S01]  /*147b0*/  IMAD R3, R10, 0x8, R3 ;  /* 0x000000080a037824 */ /* 0x000fe200078e0203 */
[----:B------:R-:W-:-:S07]  /*147c0*/  SHF.L.U32 R0, R0, 0x1f, RZ ;  /* 0x0000001f00007819 */ /* 0x000fce00000006ff */
.L_x_411:
[----:B-1----:R1:W2:Y:S02]  /*147d0*/  SYNCS.PHASECHK.TRANS64.TRYWAIT P0, [R3+URZ], R0 ;  /* 0x00000000030075a7 */ /* 0x0022a4000800017f */
[----:B--2---:R-:W-:Y:S05]  /*147e0*/  @!P0 NANOSLEEP.SYNCS 0x989680 ;  /* 0x009896800000895d */ /* 0x004fea0003900000 */
[----:B------:R-:W2:Y:S02]  /*147f0*/  @!P0 SYNCS.PHASECHK.TRANS64 P0, [R3+URZ], R0 ;  /* 0x00000000030085a7 */ /* 0x000ea4000800007f */
[----:B--2---:R-:W-:Y:S05]  /*14800*/  @!P0 BRA `(.L_x_411) ;  /* 0xfffffffc00f08947 */ /* 0x004fea000383ffff */
.L_x_408:
[----:B------:R-:W-:Y:S05]  /*14810*/  BSYNC B0 ;  /* 0x0000000000007941 */ /* 0x000fea0003800000 */
.L_x_407:
[----:B------:R-:W-:Y:S05]  /*14820*/  EXIT ;  /* 0x000000000000794d */ /* 0x000fea0003800000 */
.L_x_21:
[----:B----4-:R4:W0:Y:S02]  /*14830*/  SYNCS.PHASECHK.TRANS64.TRYWAIT P1, [R3+URZ], R0 ;  /* 0x00000000030075a7 */ /* 0x010824000802017f */
[----:B0-----:R-:W-:Y:S05]  /*14840*/  @!P1 NANOSLEEP.SYNCS 0x989680 ;  /* 0x009896800000995d */ /* 0x001fea0003900000 */
[----:B------:R-:W0:Y:S02]  /*14850*/  @!P1 SYNCS.PHASECHK.TRANS64 P1, [R3+URZ], R0 ;  /* 0x00000000030095a7 */ /* 0x000e24000802007f */
[----:B0-----:R-:W-:Y:S05]  /*14860*/  @!P1 BRA `(.L_x_21) ;  /* 0xfffffffc00f09947 */ /* 0x001fea000383ffff */
[----:B------:R-:W-:Y:S05]  /*14870*/  BRA `(.L_x_20) ;  /* 0xfffffecc00347947 */ /* 0x000fea000383ffff */
.L_x_26:
[----:B--2---:R2:W3:Y:S02]  /*14880*/  SYNCS.PHASECHK.TRANS64.TRYWAIT P1, [R5+URZ], R4 ;  /* 0x00000004050075a7 */ /* 0x0044e4000802017f */
[----:B---3--:R-:W-:Y:S05]  /*14890*/  @!P1 NANOSLEEP.SYNCS 0x989680 ;  /* 0x009896800000995d */ /* 0x008fea0003900000 */
[----:B------:R-:W3:Y:S02]  /*148a0*/  @!P1 SYNCS.PHASECHK.TRANS64 P1, [R5+URZ], R4 ;  /* 0x00000004050095a7 */ /* 0x000ee4000802007f */
[----:B---3--:R-:W-:Y:S05]  /*148b0*/  @!P1 BRA `(.L_x_26) ;  /* 0xfffffffc00f09947 */ /* 0x008fea000383ffff */
[----:B------:R-:W-:Y:S05]  /*148c0*/  BRA `(.L_x_25) ;  /* 0xffffff1000507947 */ /* 0x000fea000383ffff */
.L_x_395:
[----:B------:R-:W-:Y:S01]  /*148d0*/  BSSY B1, `(.L_x_412) ;  /* 0x0000006000017945 */ /* 0x000fe20003800000 */
[----:B------:R-:W-:-:S07]  /*148e0*/  IMAD.MOV.U32 R15, RZ, RZ, -0x1 ;  /* 0xffffffffff0f7424 */ /* 0x000fce00078e00ff */
[----:B------:R-:W-:Y:S05]  /*148f0*/  WARPSYNC.COLLECTIVE R15, `(.L_x_413) ;  /* 0x000000000f0c7348 */ /* 0x000fea0003c00000 */
[----:B------:R-:W-:Y:S02]  /*14900*/  ELECT P6, UR62, PT ;  /* 0x00000000003e782f */ /* 0x000fe400038c0000 */
[----:B------:R-:W-:Y:S01]  /*14910*/  MOV R14, UR62 ;  /* 0x0000003e000e7c02 */ /* 0x000fe20008000f00 */
[----:B------:R-:W-:Y:S10]  /*14920*/  ENDCOLLECTIVE ;  /* 0x000000000000791b */ /* 0x000ff40003800000 */
.L_x_413:
[----:B------:R-:W-:Y:S05]  /*14930*/  BSYNC B1 ;  /* 0x0000000000017941 */ /* 0x000fea0003800000 */
.L_x_412:
[----:B------:R-:W-:Y:S05]  /*14940*/  BRA `(.L_x_414) ;  /* 0xfffffff000447947 */ /* 0x000fea000383ffff */
.L_x_398:
[----:B0-----:R0:W2:Y:S02]  /*14950*/  SYNCS.PHASECHK.TRANS64.TRYWAIT P0, [R15+URZ+0x10], R4 ;  /* 0x000010040f0075a7 */ /* 0x0010a4000800017f */
[----:B--2---:R-:W-:Y:S05]  /*14960*/  @!P0 NANOSLEEP.SYNCS 0x989680 ;  /* 0x009896800000895d */ /* 0x004fea0003900000 */
[----:B------:R-:W2:Y:S02]  /*14970*/  @!P0 SYNCS.PHASECHK.TRANS64 P0, [R15+URZ+0x10], R4 ;  /* 0x000010040f0085a7 */ /* 0x000ea4000800007f */
[----:B--2---:R-:W-:Y:S05]  /*14980*/  @!P0 BRA `(.L_x_398) ;  /* 0xfffffffc00f08947 */ /* 0x004fea000383ffff */
[----:B------:R-:W-:Y:S05]  /*14990*/  BRA `(.L_x_415) ;  /* 0xfffffff000847947 */ /* 0x000fea000383ffff */
.L_x_406:
[----:B------:R-:W-:Y:S01]  /*149a0*/  BSSY B0, `(.L_x_416) ;  /* 0x0000006000007945 */ /* 0x000fe20003800000 */
[----:B------:R-:W-:-:S07]  /*149b0*/  IMAD.MOV.U32 R15, RZ, RZ, -0x1 ;  /* 0xffffffffff0f7424 */ /* 0x000fce00078e00ff */
[----:B------:R-:W-:Y:S05]  /*149c0*/  WARPSYNC.COLLECTIVE R15, `(.L_x_417) ;  /* 0x000000000f0c7348 */ /* 0x000fea0003c00000 */
[----:B------:R-:W-:Y:S02]  /*149d0*/  ELECT P6, UR62, PT ;  /* 0x00000000003e782f */ /* 0x000fe400038c0000 */
[----:B------:R-:W-:Y:S01]  /*149e0*/  MOV R14, UR62 ;  /* 0x0000003e000e7c02 */ /* 0x000fe20008000f00 */
[----:B------:R-:W-:Y:S10]  /*149f0*/  ENDCOLLECTIVE ;  /* 0x000000000000791b */ /* 0x000ff40003800000 */
.L_x_417:
[----:B------:R-:W-:Y:S05]  /*14a00*/  BSYNC B0 ;  /* 0x0000000000007941 */ /* 0x000fea0003800000 */
.L_x_416:
[----:B------:R-:W-:Y:S05]  /*14a10*/  BRA `(.L_x_418) ;  /* 0xfffffffc00187947 */ /* 0x000fea000383ffff */
.L_x_410:
[----:B0-----:R0:W1:Y:S02]  /*14a20*/  SYNCS.PHASECHK.TRANS64.TRYWAIT P0, [R5+URZ], R2 ;  /* 0x00000002050075a7 */ /* 0x001064000800017f */
[----:B-1----:R-:W-:Y:S05]  /*14a30*/  @!P0 NANOSLEEP.SYNCS 0x989680 ;  /* 0x009896800000895d */ /* 0x002fea0003900000 */
[----:B------:R-:W1:Y:S02]  /*14a40*/  @!P0 SYNCS.PHASECHK.TRANS64 P0, [R5+URZ], R2 ;  /* 0x00000002050085a7 */ /* 0x000e64000800007f */
[----:B-1----:R-:W-:Y:S05]  /*14a50*/  @!P0 BRA `(.L_x_410) ;  /* 0xfffffffc00f08947 */ /* 0x002fea000383ffff */
[----:B------:R-:W-:Y:S05]  /*14a60*/  BRA `(.L_x_419) ;  /* 0xfffffffc00507947 */ /* 0x000fea000383ffff */
.L_x_420:
[----:B------:R-:W-:-:S00]  /*14a70*/  BRA `(.L_x_420) ;  /* 0xfffffffc00fc7947 */ /* 0x000fc0000383ffff */
[----:B------:R-:W-:-:S00]  /*14a80*/  NOP ;  /* 0x0000000000007918 */ /* 0x000fc00000000000 */
[----:B------:R-:W-:-:S00]  /*14a90*/  NOP ;  /* 0x0000000000007918 */ /* 0x000fc00000000000 */
[----:B------:R-:W-:-:S00]  /*14aa0*/  NOP ;  /* 0x0000000000007918 */ /* 0x000fc00000000000 */
[----:B------:R-:W-:-:S00]  /*14ab0*/  NOP ;  /* 0x0000000000007918 */ /* 0x000fc00000000000 */
[----:B------:R-:W-:-:S00]  /*14ac0*/  NOP ;  /* 0x0000000000007918 */ /* 0x000fc00000000000 */
[----:B------:R-:W-:-:S00]  /*14ad0*/  NOP ;  /* 0x0000000000007918 */ /* 0x000fc00000000000 */
[----:B------:R-:W-:-:S00]  /*14ae0*/  NOP ;  /* 0x0000000000007918 */ /* 0x000fc00000000000 */
[----:B------:R-:W-:-:S00]  /*14af0*/  NOP ;  /* 0x0000000000007918 */ /* 0x000fc00000000000 */
.L_x_421:


//--------------------- .nv.global.init           --------------------------
	.section	.nv.global.init,"aw",@progbits
.nv.global.init:
	.type		$str$22,@object
	.size		$str$22,($str$23 - $str$22)
$str$22:
        /*0000*/ 	.byte	0x6b, 0x5f, 0x74, 0x69, 0x6c, 0x65, 0x5f, 0x63, 0x6f, 0x75, 0x6e, 0x74, 0x20, 0x3e, 0x3d, 0x20
        /*0010*/ 	.byte	0x31, 0x00
	.type		$str$23,@object
	.size		$str$23,(__unnamed_1 - $str$23)
$str$23:
        /*0012*/ 	.byte	0x2f, 0x74, 0x6d, 0x70, 0x2f, 0x63, 0x75, 0x74, 0x6c, 0x61, 0x73, 0x73, 0x5f, 0x73, 0x77, 0x65
        /*0022*/ 	.byte	0x65, 0x70, 0x5f, 0x73, 0x72, 0x63, 0x2f, 0x69, 0x6e, 0x63, 0x6c, 0x75, 0x64, 0x65, 0x2f, 0x63
        /*0032*/ 	.byte	0x75, 0x74, 0x6c, 0x61, 0x73, 0x73, 0x2f, 0x67, 0x65, 0x6d, 0x6d, 0x2f, 0x63, 0x6f, 0x6c, 0x6c
        /*0042*/ 	.byte	0x65, 0x63, 0x74, 0x69, 0x76, 0x65, 0x2f, 0x73, 0x6d, 0x39, 0x30, 0x5f, 0x6d, 0x6d, 0x61, 0x5f
        /*0052*/ 	.byte	0x74, 0x6d, 0x61, 0x5f, 0x67, 0x6d, 0x6d, 0x61, 0x5f, 0x73, 0x73, 0x5f, 0x77, 0x61, 0x72, 0x70
        /*0062*/ 	.byte	0x73, 0x70, 0x65, 0x63, 0x69, 0x61, 0x6c, 0x69, 0x7a, 0x65, 0x64, 0x2e, 0x68, 0x70, 0x70, 0x00
	.type		__unnamed_1,@object
	.size		__unnamed_1,(.L_0 - __unnamed_1)
__unnamed_1:
        /*0072*/ 	.byte	0x76, 0x6f, 0x69, 0x64, 0x20, 0x63, 0x75, 0x74, 0x6c, 0x61, 0x73, 0x73, 0x3a, 0x3a, 0x67, 0x65
        /* <DEDUP_REMOVED lines=172> */
        /*0b42*/ 	.byte	0x75, 0x74, 0x65, 0x3a, 0x3a, 0x69, 0x64, 0x65, 0x6e, 0x74, 0x69, 0x74, 0x79, 0x5d, 0x00
.L_0:


//--------------------- .nv.shared._ZN7cutlass13device_kernelINS_4gemm6kernel13GemmUniversalIN4cute5tupleIJiiiiEEENS1_10collective13CollectiveMmaINS1_34MainloopSm90TmaGmmaWarpSpecializedILi2ENS5_IJNS4_1CILi2EEENSA_ILi1EEESC_EEENS1_35KernelTmaWarpSpecializedCooperativeEEENS5_IJNSA_ILi192EEENSA_ILi176EEENSA_ILi256EEEEEEaNS5_IJlSC_lEEEaSK_NS4_8TiledMMAINS4_8MMA_AtomIJNS4_4SM904GMMA26MMA_64x16x32_S32S8S8_SS_TNEEEENS4_6LayoutISD_NS5_IJSC_NSA_ILi0EEESS_EEEEENS5_IJNS4_10UnderscoreESV_SV_EEEEENS4_13SM90_TMA_LOADENS4_14ComposedLayoutINS4_7SwizzleILi3ELi4ELi3EEENS4_18smem_ptr_flag_bitsILi8EEENSR_INS5_IJNSA_ILi8EEENSA_ILi128EEEEEENS5_IJS15_SC_EEEEEEEvNS4_8identityENS4_23SM90_TMA_LOAD_MULTICASTES19_vS1A_EENS_8epilogue10collective6detail29Sm90TmaWarpSpecializedAdapterINS1E_15DefaultEpilogueIaSK_SK_NS1D_6thread17LinearCombinationIaLi1EiiLNS1I_9ScaleType4KindE0ELNS_15FloatRoundStyleE2EaEENS1_15EpilogueDefaultEEEEEvvEEEEvNT_6ParamsE --------------------------
	.section	.nv.shared._ZN7cutlass13device_kernelINS_4gemm6kernel13GemmUniversalIN4cute5tupleIJiiiiEEENS1_10collective13CollectiveMmaINS1_34MainloopSm90TmaGmmaWarpSpecializedILi2ENS5_IJNS4_1CILi2EEENSA_ILi1EEESC_EEENS1_35KernelTmaWarpSpecializedCooperativeEEENS5_IJNSA_ILi192EEENSA_ILi176EEENSA_ILi256EEEEEEaNS5_IJlSC_lEEEaSK_NS4_8TiledMMAINS4_8MMA_AtomIJNS4_4SM904GMMA26MMA_64x16x32_S32S8S8_SS_TNEEEENS4_6LayoutISD_NS5_IJSC_NSA_ILi0EEESS_EEEEENS5_IJNS4_10UnderscoreESV_SV_EEEEENS4_13SM90_TMA_LOADENS4_14ComposedLayoutINS4_7SwizzleILi3ELi4ELi3EEENS4_18smem_ptr_flag_bitsILi8EEENSR_INS5_IJNSA_ILi8EEENSA_ILi128EEEEEENS5_IJS15_SC_EEEEEEEvNS4_8identityENS4_23SM90_TMA_LOAD_MULTICASTES19_vS1A_EENS_8epilogue10collective6detail29Sm90TmaWarpSpecializedAdapterINS1E_15DefaultEpilogueIaSK_SK_NS1D_6thread17LinearCombinationIaLi1EiiLNS1I_9ScaleType4KindE0ELNS_15FloatRoundStyleE2EaEENS1_15EpilogueDefaultEEEEEvvEEEEvNT_6ParamsE,"aw",@nobits
	.sectionflags	@""
	.align	16
	.zero		1024


//--------------------- .nv.shared.reserved.0     --------------------------
	.section	.nv.shared.reserved.0,"aw",@nobits
	.weak		__nv_reservedSMEM_offset_0_alias
	.size		__nv_reservedSMEM_offset_0_alias, 0, 0
	.other		__nv_reservedSMEM_offset_0_alias,@"STO_CUDA_RESERVED_SHARED STV_DEFAULT"
__nv_reservedSMEM_offset_0_alias:
	.zero		0


//--------------------- .nv.global                --------------------------
	.section	.nv.global,"aw",@nobits
.nv.global:
	.type		_ZN39_INTERNAL_fdebdd06_4_k_cu_45125104_33784cute1_E,@object
	.size		_ZN39_INTERNAL_fdebdd06_4_k_cu_45125104_33784cute1_E,(_ZN39_INTERNAL_fdebdd06_4_k_cu_45125104_33784cuda3std3__45__cpo6cbeginE - _ZN39_INTERNAL_fdebdd06_4_k_cu_45125104_33784cute1_E)
_ZN39_INTERNAL_fdebdd06_4_k_cu_45125104_33784cute1_E:
	.zero		1
	.type		_ZN39_INTERNAL_fdebdd06_4_k_cu_45125104_33784cuda3std3__45__cpo6cbeginE,@object
	.size		_ZN39_INTERNAL_fdebdd06_4_k_cu_45125104_33784cuda3std3__45__cpo6cbeginE,(_ZN39_INTERNAL_fdebdd06_4_k_cu_45125104_33784cuda3std3__48in_placeE - _ZN39_INTERNAL_fdebdd06_4_k_cu_45125104_33784cuda3std3__45__cpo6cbeginE)
_ZN39_INTERNAL_fdebdd06_4_k_cu_45125104_33784cuda3std3__45__cpo6cbeginE:
	.zero		1
	.type		_ZN39_INTERNAL_fdebdd06_4_k_cu_45125104_33784cuda3std3__48in_placeE,@object
	.size		_ZN39_INTERNAL_fdebdd06_4_k_cu_45125104_33784cuda3std3__48in_placeE,(_ZN39_INTERNAL_fdebdd06_4_k_cu_45125104_33784cuda3std6ranges3__45__cpo9iter_moveE - _ZN39_INTERNAL_fdebdd06_4_k_cu_45125104_33784cuda3std3__48in_placeE)
_ZN39_INTERNAL_fdebdd06_4_k_cu_45125104_33784cuda3std3__48in_placeE:
	.zero		1
	.type		_ZN39_INTERNAL_fdebdd06_4_k_cu_45125104_33784cuda3std6ranges3__45__cpo9iter_moveE,@object
	.size		_ZN39_INTERNAL_fdebdd06_4_k_cu_45125104_33784cuda3std6ranges3__45__cpo9iter_moveE,(_ZN39_INTERNAL_fdebdd06_4_k_cu_45125104_33784cuda3std3__45__cpo5beginE - _ZN39_INTERNAL_fdebdd06_4_k_cu_45125104_33784cuda3std6ranges3__45__cpo9iter_moveE)
_ZN39_INTERNAL_fdebdd06_4_k_cu_45125104_33784cuda3std6ranges3__45__cpo9iter_moveE:
	.zero		1
	.type		_ZN39_INTERNAL_fdebdd06_4_k_cu_45125104_33784cuda3std3__45__cpo5beginE,@object
	.size		_ZN39_INTERNAL_fdebdd06_4_k_cu_45125104_33784cuda3std3__45__cpo5beginE,(_ZN39_INTERNAL_fdebdd06_4_k_cu_45125104_33784cuda3std3__441_GLOBAL__N__fdebdd06_4_k_cu_45125104_33786ignoreE - _ZN39_INTERNAL_fdebdd06_4_k_cu_45125104_33784cuda3std3__45__cpo5beginE)
_ZN39_INTERNAL_fdebdd06_4_k_cu_45125104_33784cuda3std3__45__cpo5beginE:
	.zero		1
	.type		_ZN39_INTERNAL_fdebdd06_4_k_cu_45125104_33784cuda3std3__441_GLOBAL__N__fdebdd06_4_k_cu_45125104_33786ignoreE,@object
	.size		_ZN39_INTERNAL_fdebdd06_4_k_cu_45125104_33784cuda3std3__441_GLOBAL__N__fdebdd06_4_k_cu_45125104_33786ignoreE,(_ZN39_INTERNAL_fdebdd06_4_k_cu_45125104_33784cute7productE - _ZN39_INTERNAL_fdebdd06_4_k_cu_45125104_33784cuda3std3__441_GLOBAL__N__fdebdd06_4_k_cu_45125104_33786ignoreE)
_ZN39_INTERNAL_fdebdd06_4_k_cu_45125104_33784cuda3std3__441_GLOBAL__N__fdebdd06_4_k_cu_45125104_33786ignoreE:
	.zero		1
	.type		_ZN39_INTERNAL_fdebdd06_4_k_cu_45125104_33784cute7productE,@object
	.size		_ZN39_INTERNAL_fdebdd06_4_k_cu_45125104_33784cute7productE,(_ZN39_INTERNAL_fdebdd06_4_k_cu_45125104_33784cuda3std3__45__cpo3endE - _ZN39_INTERNAL_fdebdd06_4_k_cu_45125104_33784cute7productE)
_ZN39_INTERNAL_fdebdd06_4_k_cu_45125104_33784cute7productE:
	.zero		1
	.type		_ZN39_INTERNAL_fdebdd06_4_k_cu_45125104_33784cuda3std3__45__cpo3endE,@object
	.size		_ZN39_INTERNAL_fdebdd06_4_k_cu_45125104_33784cuda3std3__45__cpo3endE,(_ZN39_INTERNAL_fdebdd06_4_k_cu_45125104_33784cuda3std3__419piecewise_constructE - _ZN39_INTERNAL_fdebdd06_4_k_cu_45125104_33784cuda3std3__45__cpo3endE)
_ZN39_INTERNAL_fdebdd06_4_k_cu_45125104_33784cuda3std3__45__cpo3endE:
	.zero		1
	.type		_ZN39_INTERNAL_fdebdd06_4_k_cu_45125104_33784cuda3std3__419piecewise_constructE,@object
	.size		_ZN39_INTERNAL_fdebdd06_4_k_cu_45125104_33784cuda3std3__419piecewise_constructE,(_ZN39_INTERNAL_fdebdd06_4_k_cu_45125104_33784cuda3std3__45__cpo4cendE - _ZN39_INTERNAL_fdebdd06_4_k_cu_45125104_33784cuda3std3__419piecewise_constructE)
_ZN39_INTERNAL_fdebdd06_4_k_cu_45125104_33784cuda3std3__419piecewise_constructE:
	.zero		1
	.type		_ZN39_INTERNAL_fdebdd06_4_k_cu_45125104_33784cuda3std3__45__cpo4cendE,@object
	.size		_ZN39_INTERNAL_fdebdd06_4_k_cu_45125104_33784cuda3std3__45__cpo4cendE,(_ZN39_INTERNAL_fdebdd06_4_k_cu_45125104_33784cuda3std6ranges3__45__cpo4swapE - _ZN39_INTERNAL_fdebdd06_4_k_cu_45125104_33784cuda3std3__45__cpo4cendE)
_ZN39_INTERNAL_fdebdd06_4_k_cu_45125104_33784cuda3std3__45__cpo4cendE:
	.zero		1
	.type		_ZN39_INTERNAL_fdebdd06_4_k_cu_45125104_33784cuda3std6ranges3__45__cpo4swapE,@object
	.size		_ZN39_INTERNAL_fdebdd06_4_k_cu_45125104_33784cuda3std6ranges3__45__cpo4swapE,(.L_8 - _ZN39_INTERNAL_fdebdd06_4_k_cu_45125104_33784cuda3std6ranges3__45__cpo4swapE)
_ZN39_INTERNAL_fdebdd06_4_k_cu_45125104_33784cuda3std6ranges3__45__cpo4swapE:
	.zero		1
.L_8:


//--------------------- .nv.constant0._ZN7cutlass13device_kernelINS_4gemm6kernel13GemmUniversalIN4cute5tupleIJiiiiEEENS1_10collective13CollectiveMmaINS1_34MainloopSm90TmaGmmaWarpSpecializedILi2ENS5_IJNS4_1CILi2EEENSA_ILi1EEESC_EEENS1_35KernelTmaWarpSpecializedCooperativeEEENS5_IJNSA_ILi192EEENSA_ILi176EEENSA_ILi256EEEEEEaNS5_IJlSC_lEEEaSK_NS4_8TiledMMAINS4_8MMA_AtomIJNS4_4SM904GMMA26MMA_64x16x32_S32S8S8_SS_TNEEEENS4_6LayoutISD_NS5_IJSC_NSA_ILi0EEESS_EEEEENS5_IJNS4_10UnderscoreESV_SV_EEEEENS4_13SM90_TMA_LOADENS4_14ComposedLayoutINS4_7SwizzleILi3ELi4ELi3EEENS4_18smem_ptr_flag_bitsILi8EEENSR_INS5_IJNSA_ILi8EEENSA_ILi128EEEEEENS5_IJS15_SC_EEEEEEEvNS4_8identityENS4_23SM90_TMA_LOAD_MULTICASTES19_vS1A_EENS_8epilogue10collective6detail29Sm90TmaWarpSpecializedAdapterINS1E_15DefaultEpilogueIaSK_SK_NS1D_6thread17LinearCombinationIaLi1EiiLNS1I_9ScaleType4KindE0ELNS_15FloatRoundStyleE2EaEENS1_15EpilogueDefaultEEEEEvvEEEEvNT_6ParamsE --------------------------
	.section	.nv.constant0._ZN7cutlass13device_kernelINS_4gemm6kernel13GemmUniversalIN4cute5tupleIJiiiiEEENS1_10collective13CollectiveMmaINS1_34MainloopSm90TmaGmmaWarpSpecializedILi2ENS5_IJNS4_1CILi2EEENSA_ILi1EEESC_EEENS1_35KernelTmaWarpSpecializedCooperativeEEENS5_IJNSA_ILi192EEENSA_ILi176EEENSA_ILi256EEEEEEaNS5_IJlSC_lEEEaSK_NS4_8TiledMMAINS4_8MMA_AtomIJNS4_4SM904GMMA26MMA_64x16x32_S32S8S8_SS_TNEEEENS4_6LayoutISD_NS5_IJSC_NSA_ILi0EEESS_EEEEENS5_IJNS4_10UnderscoreESV_SV_EEEEENS4_13SM90_TMA_LOADENS4_14ComposedLayoutINS4_7SwizzleILi3ELi4ELi3EEENS4_18smem_ptr_flag_bitsILi8EEENSR_INS5_IJNSA_ILi8EEENSA_ILi128EEEEEENS5_IJS15_SC_EEEEEEEvNS4_8identityENS4_23SM90_TMA_LOAD_MULTICASTES19_vS1A_EENS_8epilogue10collective6detail29Sm90TmaWarpSpecializedAdapterINS1E_15DefaultEpilogueIaSK_SK_NS1D_6thread17LinearCombinationIaLi1EiiLNS1I_9ScaleType4KindE0ELNS_15FloatRoundStyleE2EaEENS1_15EpilogueDefaultEEEEEvvEEEEvNT_6ParamsE,"a",@progbits
	.sectionflags	@""
	.align	4
.nv.constant0._ZN7cutlass13device_kernelINS_4gemm6kernel13GemmUniversalIN4cute5tupleIJiiiiEEENS1_10collective13CollectiveMmaINS1_34MainloopSm90TmaGmmaWarpSpecializedILi2ENS5_IJNS4_1CILi2EEENSA_ILi1EEESC_EEENS1_35KernelTmaWarpSpecializedCooperativeEEENS5_IJNSA_ILi192EEENSA_ILi176EEENSA_ILi256EEEEEEaNS5_IJlSC_lEEEaSK_NS4_8TiledMMAINS4_8MMA_AtomIJNS4_4SM904GMMA26MMA_64x16x32_S32S8S8_SS_TNEEEENS4_6LayoutISD_NS5_IJSC_NSA_ILi0EEESS_EEEEENS5_IJNS4_10UnderscoreESV_SV_EEEEENS4_13SM90_TMA_LOADENS4_14ComposedLayoutINS4_7SwizzleILi3ELi4ELi3EEENS4_18smem_ptr_flag_bitsILi8EEENSR_INS5_IJNSA_ILi8EEENSA_ILi128EEEEEENS5_IJS15_SC_EEEEEEEvNS4_8identityENS4_23SM90_TMA_LOAD_MULTICASTES19_vS1A_EENS_8epilogue10collective6detail29Sm90TmaWarpSpecializedAdapterINS1E_15DefaultEpilogueIaSK_SK_NS1D_6thread17LinearCombinationIaLi1EiiLNS1I_9ScaleType4KindE0ELNS_15FloatRoundStyleE2EaEENS1_15EpilogueDefaultEEEEEvvEEEEvNT_6ParamsE:
	.zero		1664


//--------------------- SYMBOLS --------------------------

	.type		.nv.reservedSmem.offset0,@object
	.size		.nv.reservedSmem.offset0,0x4
	.type		__assertfail,@function
